	.target	sm_100a

	.elftype	@"ET_EXEC"


//--------------------- .note.nv.tkinfo           --------------------------
	.section	.note.nv.tkinfo,"",@"SHT_NOTE"
	.sectionflags	@"SHF_NOTE_NV_TKINFO"
	.tkinfo
        /*0018*/ 	.word	0x00000002
        /*0030*/ 	.string	""
        /*0030*/ 	.string	"ptxas"
        /*0030*/ 	.string	"Cuda compilation tools, release 13.0, V13.0.88"
        /*0030*/ 	.string	"Build cuda_13.0.r13.0/compiler.36424714_0"
        /*0030*/ 	.string	"-arch sm_100a -m 64 "



//--------------------- .note.nv.cuinfo           --------------------------
	.section	.note.nv.cuinfo,"",@"SHT_NOTE"
	.sectionflags	@"SHF_NOTE_NV_CUINFO"
        /*0018*/ 	.short	0x0002
        /*001a*/ 	.short	0x0064
        /*001c*/ 	.short	0x0082
	.zero		2


//--------------------- .nv.info                  --------------------------
	.section	.nv.info,"",@"SHT_CUDA_INFO"
	.align	4


	//----- nvinfo : EIATTR_REGCOUNT
	.align		4
        /*0000*/ 	.byte	0x04, 0x2f
        /*0002*/ 	.short	(.L_19 - .L_18)
	.align		4
.L_18:
        /*0004*/ 	.word	index@(_ZN7cutlass13device_kernelINS_4gemm6kernel13GemmUniversalIN4cute5tupleIJiiiiEEENS1_10collective13CollectiveMmaINS1_35MainloopSm100TmaUmmaWarpSpecializedILi5ELi2ELi4ENS5_IJNS4_1CILi1EEESB_SB_EEEEENS5_IJNSA_ILi64EEENSA_ILi128EEENSA_ILi32EEEEEENS_6half_tENS5_IJlSB_lEEESI_SJ_NS4_8TiledMMAINS4_8MMA_AtomIJNS4_20SM100_MMA_F16BF16_SSISI_SI_fLi64ELi128ELNS4_4UMMA5MajorE0ELSO_0ELNSN_7ScaleInE0ELSP_0EEEEEENS4_6LayoutISC_NS5_IJNSA_ILi0EEEST_ST_EEEEENS5_IJNS4_10UnderscoreESW_SW_EEEEENS4_13SM90_TMA_LOADENS4_14ComposedLayoutINS4_7SwizzleILi2ELi4ELi3EEENS4_18smem_ptr_flag_bitsILi16EEENSS_INS5_IJNSA_ILi8EEESG_EEENS5_IJSG_SB_EEEEEEEvNS4_8identityESZ_S19_vS1A_EENS_8epilogue10collective18CollectiveEpilogueINS1C_23Sm100TmaWarpSpecializedILi4ELi2ELi16ELb1ELb0EEEJSH_NS5_IJNSS_ISE_SB_EENSS_ISG_SB_EEEEESI_SJ_SI_SJ_NS1C_6fusion15FusionCallbacksIS1G_NS1K_17LinearCombinationISI_fSI_fLNS_15FloatRoundStyleE2EEESH_S1J_JEEENS4_5SM1004TMEM4LOAD26SM100_TMEM_LOAD_16dp256b4xESZ_S19_NS4_17SM75_U32x4_LDSM_NENS4_14SM90_TMA_STOREES19_NS4_17SM90_U32x4_STSM_NENS4_39AutoVectorizingCopyWithAssumedAlignmentILi128EEEEEEvvEEEEvNT_6ParamsE)
        /*0008*/ 	.word	0x0000005b


	//----- nvinfo : EIATTR_FRAME_SIZE
	.align		4
.L_19:
        /*000c*/ 	.byte	0x04, 0x11
        /*000e*/ 	.short	(.L_21 - .L_20)
	.align		4
.L_20:
        /*0010*/ 	.word	index@($__internal_2_$__cuda_sm10x_tcgen05_guardrail_trap_unallocated_columns_being_dealloced)
        /*0014*/ 	.word	0x00000000


	//----- nvinfo : EIATTR_FRAME_SIZE
	.align		4
.L_21:
        /*0018*/ 	.byte	0x04, 0x11
        /*001a*/ 	.short	(.L_23 - .L_22)
	.align		4
.L_22:
        /*001c*/ 	.word	index@($__internal_1_$__cuda_sm10x_tcgen05_guardrail_trap_phase_invalid_during_alloc)
        /*0020*/ 	.word	0x00000000


	//----- nvinfo : EIATTR_FRAME_SIZE
	.align		4
.L_23:
        /*0024*/ 	.byte	0x04, 0x11
        /*0026*/ 	.short	(.L_25 - .L_24)
	.align		4
.L_24:
        /*0028*/ 	.word	index@($__internal_0_$__cuda_sm10x_tcgen05_guardrail_trap_col_being_dealloced_not_returned_by_alloc)
        /*002c*/ 	.word	0x00000000


	//----- nvinfo : EIATTR_FRAME_SIZE
	.align		4
.L_25:
        /*0030*/ 	.byte	0x04, 0x11
        /*0032*/ 	.short	(.L_27 - .L_26)
	.align		4
.L_26:
        /*0034*/ 	.word	index@(_ZN7cutlass13device_kernelINS_4gemm6kernel13GemmUniversalIN4cute5tupleIJiiiiEEENS1_10collective13CollectiveMmaINS1_35MainloopSm100TmaUmmaWarpSpecializedILi5ELi2ELi4ENS5_IJNS4_1CILi1EEESB_SB_EEEEENS5_IJNSA_ILi64EEENSA_ILi128EEENSA_ILi32EEEEEENS_6half_tENS5_IJlSB_lEEESI_SJ_NS4_8TiledMMAINS4_8MMA_AtomIJNS4_20SM100_MMA_F16BF16_SSISI_SI_fLi64ELi128ELNS4_4UMMA5MajorE0ELSO_0ELNSN_7ScaleInE0ELSP_0EEEEEENS4_6LayoutISC_NS5_IJNSA_ILi0EEEST_ST_EEEEENS5_IJNS4_10UnderscoreESW_SW_EEEEENS4_13SM90_TMA_LOADENS4_14ComposedLayoutINS4_7SwizzleILi2ELi4ELi3EEENS4_18smem_ptr_flag_bitsILi16EEENSS_INS5_IJNSA_ILi8EEESG_EEENS5_IJSG_SB_EEEEEEEvNS4_8identityESZ_S19_vS1A_EENS_8epilogue10collective18CollectiveEpilogueINS1C_23Sm100TmaWarpSpecializedILi4ELi2ELi16ELb1ELb0EEEJSH_NS5_IJNSS_ISE_SB_EENSS_ISG_SB_EEEEESI_SJ_SI_SJ_NS1C_6fusion15FusionCallbacksIS1G_NS1K_17LinearCombinationISI_fSI_fLNS_15FloatRoundStyleE2EEESH_S1J_JEEENS4_5SM1004TMEM4LOAD26SM100_TMEM_LOAD_16dp256b4xESZ_S19_NS4_17SM75_U32x4_LDSM_NENS4_14SM90_TMA_STOREES19_NS4_17SM90_U32x4_STSM_NENS4_39AutoVectorizingCopyWithAssumedAlignmentILi128EEEEEEvvEEEEvNT_6ParamsE)
        /*0038*/ 	.word	0x00000000


	//----- nvinfo : EIATTR_MIN_STACK_SIZE
	.align		4
.L_27:
        /*003c*/ 	.byte	0x04, 0x12
        /*003e*/ 	.short	(.L_29 - .L_28)
	.align		4
.L_28:
        /*0040*/ 	.word	index@(_ZN7cutlass13device_kernelINS_4gemm6kernel13GemmUniversalIN4cute5tupleIJiiiiEEENS1_10collective13CollectiveMmaINS1_35MainloopSm100TmaUmmaWarpSpecializedILi5ELi2ELi4ENS5_IJNS4_1CILi1EEESB_SB_EEEEENS5_IJNSA_ILi64EEENSA_ILi128EEENSA_ILi32EEEEEENS_6half_tENS5_IJlSB_lEEESI_SJ_NS4_8TiledMMAINS4_8MMA_AtomIJNS4_20SM100_MMA_F16BF16_SSISI_SI_fLi64ELi128ELNS4_4UMMA5MajorE0ELSO_0ELNSN_7ScaleInE0ELSP_0EEEEEENS4_6LayoutISC_NS5_IJNSA_ILi0EEEST_ST_EEEEENS5_IJNS4_10UnderscoreESW_SW_EEEEENS4_13SM90_TMA_LOADENS4_14ComposedLayoutINS4_7SwizzleILi2ELi4ELi3EEENS4_18smem_ptr_flag_bitsILi16EEENSS_INS5_IJNSA_ILi8EEESG_EEENS5_IJSG_SB_EEEEEEEvNS4_8identityESZ_S19_vS1A_EENS_8epilogue10collective18CollectiveEpilogueINS1C_23Sm100TmaWarpSpecializedILi4ELi2ELi16ELb1ELb0EEEJSH_NS5_IJNSS_ISE_SB_EENSS_ISG_SB_EEEEESI_SJ_SI_SJ_NS1C_6fusion15FusionCallbacksIS1G_NS1K_17LinearCombinationISI_fSI_fLNS_15FloatRoundStyleE2EEESH_S1J_JEEENS4_5SM1004TMEM4LOAD26SM100_TMEM_LOAD_16dp256b4xESZ_S19_NS4_17SM75_U32x4_LDSM_NENS4_14SM90_TMA_STOREES19_NS4_17SM90_U32x4_STSM_NENS4_39AutoVectorizingCopyWithAssumedAlignmentILi128EEEEEEvvEEEEvNT_6ParamsE)
        /*0044*/ 	.word	0x00000000
.L_29:


//--------------------- .nv.compat                --------------------------
	.section	.nv.compat,"",@"SHT_CUDA_COMPAT_INFO"
	.align	4
        /*0000*/ 	.byte	0x02, 0x09, 0x01, 0x00, 0x02, 0x02, 0x02, 0x00, 0x02, 0x05, 0x05, 0x00, 0x03, 0x07, 0x01, 0x01
        /*0010*/ 	.byte	0x02, 0x03, 0x01, 0x00, 0x02, 0x06, 0x01, 0x00, 0x04, 0x0b, 0x08, 0x00, 0x09, 0x00, 0x00, 0x00
        /*0020*/ 	.byte	0x00, 0x00, 0x00, 0x00


//--------------------- .nv.info._ZN7cutlass13device_kernelINS_4gemm6kernel13GemmUniversalIN4cute5tupleIJiiiiEEENS1_10collective13CollectiveMmaINS1_35MainloopSm100TmaUmmaWarpSpecializedILi5ELi2ELi4ENS5_IJNS4_1CILi1EEESB_SB_EEEEENS5_IJNSA_ILi64EEENSA_ILi128EEENSA_ILi32EEEEEENS_6half_tENS5_IJlSB_lEEESI_SJ_NS4_8TiledMMAINS4_8MMA_AtomIJNS4_20SM100_MMA_F16BF16_SSISI_SI_fLi64ELi128ELNS4_4UMMA5MajorE0ELSO_0ELNSN_7ScaleInE0ELSP_0EEEEEENS4_6LayoutISC_NS5_IJNSA_ILi0EEEST_ST_EEEEENS5_IJNS4_10UnderscoreESW_SW_EEEEENS4_13SM90_TMA_LOADENS4_14ComposedLayoutINS4_7SwizzleILi2ELi4ELi3EEENS4_18smem_ptr_flag_bitsILi16EEENSS_INS5_IJNSA_ILi8EEESG_EEENS5_IJSG_SB_EEEEEEEvNS4_8identityESZ_S19_vS1A_EENS_8epilogue10collective18CollectiveEpilogueINS1C_23Sm100TmaWarpSpecializedILi4ELi2ELi16ELb1ELb0EEEJSH_NS5_IJNSS_ISE_SB_EENSS_ISG_SB_EEEEESI_SJ_SI_SJ_NS1C_6fusion15FusionCallbacksIS1G_NS1K_17LinearCombinationISI_fSI_fLNS_15FloatRoundStyleE2EEESH_S1J_JEEENS4_5SM1004TMEM4LOAD26SM100_TMEM_LOAD_16dp256b4xESZ_S19_NS4_17SM75_U32x4_LDSM_NENS4_14SM90_TMA_STOREES19_NS4_17SM90_U32x4_STSM_NENS4_39AutoVectorizingCopyWithAssumedAlignmentILi128EEEEEEvvEEEEvNT_6ParamsE --------------------------
	.section	.nv.info._ZN7cutlass13device_kernelINS_4gemm6kernel13GemmUniversalIN4cute5tupleIJiiiiEEENS1_10collective13CollectiveMmaINS1_35MainloopSm100TmaUmmaWarpSpecializedILi5ELi2ELi4ENS5_IJNS4_1CILi1EEESB_SB_EEEEENS5_IJNSA_ILi64EEENSA_ILi128EEENSA_ILi32EEEEEENS_6half_tENS5_IJlSB_lEEESI_SJ_NS4_8TiledMMAINS4_8MMA_AtomIJNS4_20SM100_MMA_F16BF16_SSISI_SI_fLi64ELi128ELNS4_4UMMA5MajorE0ELSO_0ELNSN_7ScaleInE0ELSP_0EEEEEENS4_6LayoutISC_NS5_IJNSA_ILi0EEEST_ST_EEEEENS5_IJNS4_10UnderscoreESW_SW_EEEEENS4_13SM90_TMA_LOADENS4_14ComposedLayoutINS4_7SwizzleILi2ELi4ELi3EEENS4_18smem_ptr_flag_bitsILi16EEENSS_INS5_IJNSA_ILi8EEESG_EEENS5_IJSG_SB_EEEEEEEvNS4_8identityESZ_S19_vS1A_EENS_8epilogue10collective18CollectiveEpilogueINS1C_23Sm100TmaWarpSpecializedILi4ELi2ELi16ELb1ELb0EEEJSH_NS5_IJNSS_ISE_SB_EENSS_ISG_SB_EEEEESI_SJ_SI_SJ_NS1C_6fusion15FusionCallbacksIS1G_NS1K_17LinearCombinationISI_fSI_fLNS_15FloatRoundStyleE2EEESH_S1J_JEEENS4_5SM1004TMEM4LOAD26SM100_TMEM_LOAD_16dp256b4xESZ_S19_NS4_17SM75_U32x4_LDSM_NENS4_14SM90_TMA_STOREES19_NS4_17SM90_U32x4_STSM_NENS4_39AutoVectorizingCopyWithAssumedAlignmentILi128EEEEEEvvEEEEvNT_6ParamsE,"",@"SHT_CUDA_INFO"
	.sectionflags	@""
	.align	4


	//----- nvinfo : EIATTR_CUDA_API_VERSION
	.align		4
        /*0000*/ 	.byte	0x04, 0x37
        /*0002*/ 	.short	(.L_31 - .L_30)
.L_30:
        /*0004*/ 	.word	0x00000082


	//----- nvinfo : EIATTR_KPARAM_INFO
	.align		4
.L_31:
        /*0008*/ 	.byte	0x04, 0x17
        /*000a*/ 	.short	(.L_33 - .L_32)
.L_32:
        /*000c*/ 	.word	0x00000000
        /*0010*/ 	.short	0x0000
        /*0012*/ 	.short	0x0000
        /*0014*/ 	.byte	0x00, 0xf0, 0x01, 0x20


	//----- nvinfo : EIATTR_AT_ENTRY_FRAGMENTS
	.align		4
.L_33:
        /*0018*/ 	.byte	0x04, 0x4f
        /*001a*/ 	.short	(.L_35 - .L_34)


	//   ....[0]....
.L_34:
        /*001c*/ 	.word	0x00000006


	//----- nvinfo : EIATTR_RESERVED_SMEM_USED
	.align		4
.L_35:
        /*0020*/ 	.byte	0x01, 0x41
	.zero		2


	//----- nvinfo : EIATTR_SPARSE_MMA_MASK
	.align		4
        /*0024*/ 	.byte	0x03, 0x50
        /*0026*/ 	.short	0x0000


	//----- nvinfo : EIATTR_TCGEN05_1CTA_USED
	.align		4
        /*0028*/ 	.byte	0x01, 0x51
	.zero		2


	//----- nvinfo : EIATTR_MAXREG_COUNT
	.align		4
        /*002c*/ 	.byte	0x03, 0x1b
        /*002e*/ 	.short	0x00ff


	//----- nvinfo : EIATTR_NUM_BARRIERS
	.align		4
        /*0030*/ 	.byte	0x02, 0x4c
        /*0032*/ 	.byte	0x07
	.zero		1


	//----- nvinfo : EIATTR_EXTERNS
	.align		4
        /*0034*/ 	.byte	0x04, 0x0f
        /*0036*/ 	.short	(.L_37 - .L_36)


	//   ....[0]....
	.align		4
.L_36:
        /*0038*/ 	.word	index@(__assertfail)


	//----- nvinfo : EIATTR_MERCURY_ISA_VERSION
	.align		4
.L_37:
        /*003c*/ 	.byte	0x03, 0x5f
        /*003e*/ 	.short	0x0101


	//----- nvinfo : EIATTR_INT_WARP_WIDE_INSTR_OFFSETS
	.align		4
        /*0040*/ 	.byte	0x04, 0x31
        /*0042*/ 	.short	(.L_39 - .L_38)


	//   ....[0]....
.L_38:
        /*0044*/ 	.word	0x00001e10


	//   ....[1]....
        /*0048*/ 	.word	0x00003870


	//   ....[2]....
        /*004c*/ 	.word	0x00003890


	//   ....[3]....
        /*0050*/ 	.word	0x000038c0


	//   ....[4]....
        /*0054*/ 	.word	0x00004200


	//   ....[5]....
        /*0058*/ 	.word	0x00004270


	//   ....[6]....
        /*005c*/ 	.word	0x00004350


	//   ....[7]....
        /*0060*/ 	.word	0x000043d0


	//   ....[8]....
        /*0064*/ 	.word	0x000044e0


	//   ....[9]....
        /*0068*/ 	.word	0x00004570


	//   ....[10]....
        /*006c*/ 	.word	0x00004750


	//   ....[11]....
        /*0070*/ 	.word	0x000048b0


	//----- nvinfo : EIATTR_COOP_GROUP_MASK_REGIDS
	.align		4
.L_39:
        /*0074*/ 	.byte	0x04, 0x29
        /*0076*/ 	.short	(.L_41 - .L_40)


	//   ....[0]....
.L_40:
        /*0078*/ 	.word	0xffffffff


	//   ....[1]....
        /*007c*/ 	.word	0xffffffff


	//   ....[2]....
        /*0080*/ 	.word	0xffffffff


	//   ....[3]....
        /*0084*/ 	.word	0xffffffff


	//   ....[4]....
        /*0088*/ 	.word	0xffffffff


	//   ....[5]....
        /*008c*/ 	.word	0xffffffff


	//   ....[6]....
        /*0090*/ 	.word	0xffffffff


	//   ....[7]....
        /*0094*/ 	.word	0xffffffff


	//   ....[8]....
        /*0098*/ 	.word	0xffffffff


	//   ....[9]....
        /*009c*/ 	.word	0xffffffff


	//   ....[10]....
        /*00a0*/ 	.word	0xffffffff


	//   ....[11]....
        /*00a4*/ 	.word	0xffffffff


	//   ....[12]....
        /*00a8*/ 	.word	0xffffffff


	//----- nvinfo : EIATTR_COOP_GROUP_INSTR_OFFSETS
	.align		4
.L_41:
        /*00ac*/ 	.byte	0x04, 0x28
        /*00ae*/ 	.short	(.L_43 - .L_42)


	//   ....[0]....
.L_42:
        /*00b0*/ 	.word	0x00000090


	//   ....[1]....
        /*00b4*/ 	.word	0x000004d0


	//   ....[2]....
        /*00b8*/ 	.word	0x00000660


	//   ....[3]....
        /*00bc*/ 	.word	0x00000800


	//   ....[4]....
        /*00c0*/ 	.word	0x00000900


	//   ....[5]....
        /*00c4*/ 	.word	0x00000a70


	//   ....[6]....
        /*00c8*/ 	.word	0x00000c10


	//   ....[7]....
        /*00cc*/ 	.word	0x00001cf0


	//   ....[8]....
        /*00d0*/ 	.word	0x00002b60


	//   ....[9]....
        /*00d4*/ 	.word	0x00002d70


	//   ....[10]....
        /*00d8*/ 	.word	0x00002da0


	//   ....[11]....
        /*00dc*/ 	.word	0x00003750


	//   ....[12]....
        /*00e0*/ 	.word	0x00003980


	//----- nvinfo : EIATTR_VRC_CTA_INIT_COUNT
	.align		4
.L_43:
        /*00e4*/ 	.byte	0x02, 0x4a
        /*00e6*/ 	.byte	0x80
	.zero		1


	//----- nvinfo : EIATTR_SYSCALL_OFFSETS
	.align		4
        /*00e8*/ 	.byte	0x04, 0x46
        /*00ea*/ 	.short	(.L_45 - .L_44)


	//   ....[0]....
.L_44:
        /*00ec*/ 	.word	0x00005360


	//   ....[1]....
        /*00f0*/ 	.word	0x00005450


	//   ....[2]....
        /*00f4*/ 	.word	0x00005bb0


	//   ....[3]....
        /*00f8*/ 	.word	0x00006460


	//   ....[4]....
        /*00fc*/ 	.word	0x00006ce0


	//   ....[5]....
        /*0100*/ 	.word	0x00007560


	//----- nvinfo : EIATTR_MBARRIER_INSTR_OFFSETS
	.align		4
.L_45:
        /*0104*/ 	.byte	0x04, 0x39
        /*0106*/ 	.short	(.L_47 - .L_46)


	//   ....[0]....
.L_46:
        /*0108*/ 	.word	0x000005b0
        /*010c*/ 	.word	0x000000ff
        /*0110*/ 	.word	0x00000000
        /*0114*/ 	.short	0x0100
        /*0116*/ 	.byte	0x05
	.zero		1


	//   ....[1]....
        /*0118*/ 	.word	0x000005c0
        /*011c*/ 	.word	0x000000ff
        /*0120*/ 	.word	0x00000028
        /*0124*/ 	.short	0x0100
        /*0126*/ 	.byte	0x05
	.zero		1


	//   ....[2]....
        /*0128*/ 	.word	0x000005d0
        /*012c*/ 	.word	0x000000ff
        /*0130*/ 	.word	0x00000008
        /*0134*/ 	.short	0x0100
        /*0136*/ 	.byte	0x05
	.zero		1


	//   ....[3]....
        /*0138*/ 	.word	0x000005e0
        /*013c*/ 	.word	0x000000ff
        /*0140*/ 	.word	0x00000030
        /*0144*/ 	.short	0x0100
        /*0146*/ 	.byte	0x05
	.zero		1


	//   ....[4]....
        /*0148*/ 	.word	0x000005f0
        /*014c*/ 	.word	0x000000ff
        /*0150*/ 	.word	0x00000010
        /*0154*/ 	.short	0x0100
        /*0156*/ 	.byte	0x05
	.zero		1


	//   ....[5]....
        /*0158*/ 	.word	0x00000600
        /*015c*/ 	.word	0x000000ff
        /*0160*/ 	.word	0x00000038
        /*0164*/ 	.short	0x0100
        /*0166*/ 	.byte	0x05
	.zero		1


	//   ....[6]....
        /*0168*/ 	.word	0x00000610
        /*016c*/ 	.word	0x000000ff
        /*0170*/ 	.word	0x00000018
        /*0174*/ 	.short	0x0100
        /*0176*/ 	.byte	0x05
	.zero		1


	//   ....[7]....
        /*0178*/ 	.word	0x00000620
        /*017c*/ 	.word	0x000000ff
        /*0180*/ 	.word	0x00000040
        /*0184*/ 	.short	0x0100
        /*0186*/ 	.byte	0x05
	.zero		1


	//   ....[8]....
        /*0188*/ 	.word	0x00000630
        /*018c*/ 	.word	0x000000ff
        /*0190*/ 	.word	0x00000020
        /*0194*/ 	.short	0x0100
        /*0196*/ 	.byte	0x05
	.zero		1


	//   ....[9]....
        /*0198*/ 	.word	0x00000640
        /*019c*/ 	.word	0x000000ff
        /*01a0*/ 	.word	0x00000048
        /*01a4*/ 	.short	0x0100
        /*01a6*/ 	.byte	0x05
	.zero		1


	//   ....[10]....
        /*01a8*/ 	.word	0x00000770
        /*01ac*/ 	.word	0x000000ff
        /*01b0*/ 	.word	0x00000050
        /*01b4*/ 	.short	0x0100
        /*01b6*/ 	.byte	0x07
	.zero		1


	//   ....[11]....
        /*01b8*/ 	.word	0x00000780
        /*01bc*/ 	.word	0x000000ff
        /*01c0*/ 	.word	0x00000070
        /*01c4*/ 	.short	0x0100
        /*01c6*/ 	.byte	0x07
	.zero		1


	//   ....[12]....
        /*01c8*/ 	.word	0x00000790
        /*01cc*/ 	.word	0x000000ff
        /*01d0*/ 	.word	0x00000058
        /*01d4*/ 	.short	0x0100
        /*01d6*/ 	.byte	0x07
	.zero		1


	//   ....[13]....
        /*01d8*/ 	.word	0x000007a0
        /*01dc*/ 	.word	0x000000ff
        /*01e0*/ 	.word	0x00000078
        /*01e4*/ 	.short	0x0100
        /*01e6*/ 	.byte	0x07
	.zero		1


	//   ....[14]....
        /*01e8*/ 	.word	0x000007b0
        /*01ec*/ 	.word	0x000000ff
        /*01f0*/ 	.word	0x00000060
        /*01f4*/ 	.short	0x0100
        /*01f6*/ 	.byte	0x07
	.zero		1


	//   ....[15]....
        /*01f8*/ 	.word	0x000007c0
        /*01fc*/ 	.word	0x000000ff
        /*0200*/ 	.word	0x00000080
        /*0204*/ 	.short	0x0100
        /*0206*/ 	.byte	0x07
	.zero		1


	//   ....[16]....
        /*0208*/ 	.word	0x000007d0
        /*020c*/ 	.word	0x000000ff
        /*0210*/ 	.word	0x00000068
        /*0214*/ 	.short	0x0100
        /*0216*/ 	.byte	0x07
	.zero		1


	//   ....[17]....
        /*0218*/ 	.word	0x000007e0
        /*021c*/ 	.word	0x000000ff
        /*0220*/ 	.word	0x00000088
        /*0224*/ 	.short	0x0100
        /*0226*/ 	.byte	0x07
	.zero		1


	//   ....[18]....
        /*0228*/ 	.word	0x000008d0
        /*022c*/ 	.word	0x000000ff
        /*0230*/ 	.word	0x00000090
        /*0234*/ 	.short	0x0100
        /*0236*/ 	.byte	0x05
	.zero		1


	//   ....[19]....
        /*0238*/ 	.word	0x000008e0
        /*023c*/ 	.word	0x000000ff
        /*0240*/ 	.word	0x00000098
        /*0244*/ 	.short	0x0100
        /*0246*/ 	.byte	0x05
	.zero		1


	//   ....[20]....
        /*0248*/ 	.word	0x00000a20
        /*024c*/ 	.word	0x000000ff
        /*0250*/ 	.word	0x000000a0
        /*0254*/ 	.short	0x0100
        /*0256*/ 	.byte	0x05
	.zero		1


	//   ....[21]....
        /*0258*/ 	.word	0x00000a30
        /*025c*/ 	.word	0x000000ff
        /*0260*/ 	.word	0x000000b0
        /*0264*/ 	.short	0x0100
        /*0266*/ 	.byte	0x05
	.zero		1


	//   ....[22]....
        /*0268*/ 	.word	0x00000a40
        /*026c*/ 	.word	0x000000ff
        /*0270*/ 	.word	0x000000a8
        /*0274*/ 	.short	0x0100
        /*0276*/ 	.byte	0x05
	.zero		1


	//   ....[23]....
        /*0278*/ 	.word	0x00000a50
        /*027c*/ 	.word	0x000000ff
        /*0280*/ 	.word	0x000000b8
        /*0284*/ 	.short	0x0100
        /*0286*/ 	.byte	0x05
	.zero		1


	//   ....[24]....
        /*0288*/ 	.word	0x00000b80
        /*028c*/ 	.word	0x000000ff
        /*0290*/ 	.word	0x000000c0
        /*0294*/ 	.short	0x0100
        /*0296*/ 	.byte	0x07
	.zero		1


	//   ....[25]....
        /*0298*/ 	.word	0x00000b90
        /*029c*/ 	.word	0x000000ff
        /*02a0*/ 	.word	0x000000e0
        /*02a4*/ 	.short	0x0100
        /*02a6*/ 	.byte	0x07
	.zero		1


	//   ....[26]....
        /*02a8*/ 	.word	0x00000ba0
        /*02ac*/ 	.word	0x000000ff
        /*02b0*/ 	.word	0x000000c8
        /*02b4*/ 	.short	0x0100
        /*02b6*/ 	.byte	0x07
	.zero		1


	//   ....[27]....
        /*02b8*/ 	.word	0x00000bb0
        /*02bc*/ 	.word	0x000000ff
        /*02c0*/ 	.word	0x000000e8
        /*02c4*/ 	.short	0x0100
        /*02c6*/ 	.byte	0x07
	.zero		1


	//   ....[28]....
        /*02c8*/ 	.word	0x00000bc0
        /*02cc*/ 	.word	0x000000ff
        /*02d0*/ 	.word	0x000000d0
        /*02d4*/ 	.short	0x0100
        /*02d6*/ 	.byte	0x07
	.zero		1


	//   ....[29]....
        /*02d8*/ 	.word	0x00000bd0
        /*02dc*/ 	.word	0x000000ff
        /*02e0*/ 	.word	0x000000f0
        /*02e4*/ 	.short	0x0100
        /*02e6*/ 	.byte	0x07
	.zero		1


	//   ....[30]....
        /*02e8*/ 	.word	0x00000be0
        /*02ec*/ 	.word	0x000000ff
        /*02f0*/ 	.word	0x000000d8
        /*02f4*/ 	.short	0x0100
        /*02f6*/ 	.byte	0x07
	.zero		1


	//   ....[31]....
        /*02f8*/ 	.word	0x00000bf0
        /*02fc*/ 	.word	0x000000ff
        /*0300*/ 	.word	0x000000f8
        /*0304*/ 	.short	0x0100
        /*0306*/ 	.byte	0x07
	.zero		1


	//   ....[32]....
        /*0308*/ 	.word	0x00000ce0
        /*030c*/ 	.word	0x000000ff
        /*0310*/ 	.word	0x00000100
        /*0314*/ 	.short	0x0100
        /*0316*/ 	.byte	0x05
	.zero		1


	//   ....[33]....
        /*0318*/ 	.word	0x00000cf0
        /*031c*/ 	.word	0x000000ff
        /*0320*/ 	.word	0x00000110
        /*0324*/ 	.short	0x0100
        /*0326*/ 	.byte	0x05
	.zero		1


	//   ....[34]....
        /*0328*/ 	.word	0x00000d00
        /*032c*/ 	.word	0x000000ff
        /*0330*/ 	.word	0x00000108
        /*0334*/ 	.short	0x0100
        /*0336*/ 	.byte	0x05
	.zero		1


	//   ....[35]....
        /*0338*/ 	.word	0x00000d10
        /*033c*/ 	.word	0x000000ff
        /*0340*/ 	.word	0x00000118
        /*0344*/ 	.short	0x0100
        /*0346*/ 	.byte	0x05
	.zero		1


	//   ....[36]....
        /*0348*/ 	.word	0x000015f0
        /*034c*/ 	.word	0x00000003
        /*0350*/ 	.word	0x00000110
        /*0354*/ 	.short	0x010a
        /*0356*/ 	.byte	0xff
	.zero		1


	//   ....[37]....
        /*0358*/ 	.word	0x00001620
        /*035c*/ 	.word	0x00000003
        /*0360*/ 	.word	0x00000100
        /*0364*/ 	.short	0x0101
        /*0366*/ 	.byte	0xff
	.zero		1


	//   ....[38]....
        /*0368*/ 	.word	0x000016f0
        /*036c*/ 	.word	0x000000ff
        /*0370*/ 	.word	0x00000028
        /*0374*/ 	.short	0x010a
        /*0376*/ 	.byte	0x08
	.zero		1


	//   ....[39]....
        /*0378*/ 	.word	0x00001790
        /*037c*/ 	.word	0x000000ff
        /*0380*/ 	.word	0x00000028
        /*0384*/ 	.short	0x010a
        /*0386*/ 	.byte	0x21
	.zero		1


	//   ....[40]....
        /*0388*/ 	.word	0x000018e0
        /*038c*/ 	.word	0x000000ff
        /*0390*/ 	.word	0x00000028
        /*0394*/ 	.short	0x010a
        /*0396*/ 	.byte	0x08
	.zero		1


	//   ....[41]....
        /*0398*/ 	.word	0x000019f0
        /*039c*/ 	.word	0x000000ff
        /*03a0*/ 	.word	0x00000098
        /*03a4*/ 	.short	0x0101
        /*03a6*/ 	.byte	0x04
	.zero		1


	//   ....[42]....
        /*03a8*/ 	.word	0x00001a10
        /*03ac*/ 	.word	0x000000ff
        /*03b0*/ 	.word	0x00000028
        /*03b4*/ 	.short	0x010a
        /*03b6*/ 	.byte	0x08
	.zero		1


	//   ....[43]....
        /*03b8*/ 	.word	0x00001a90
        /*03bc*/ 	.word	0x000000ff
        /*03c0*/ 	.word	0x00000028
        /*03c4*/ 	.short	0x010a
        /*03c6*/ 	.byte	0x11
	.zero		1


	//   ....[44]....
        /*03c8*/ 	.word	0x00001be0
        /*03cc*/ 	.word	0x000000ff
        /*03d0*/ 	.word	0x00000028
        /*03d4*/ 	.short	0x010a
        /*03d6*/ 	.byte	0x08
	.zero		1


	//   ....[45]....
        /*03d8*/ 	.word	0x00001d20
        /*03dc*/ 	.word	0x00000002
        /*03e0*/ 	.word	0x000000a0
        /*03e4*/ 	.short	0x010a
        /*03e6*/ 	.byte	0xff
	.zero		1


	//   ....[46]....
        /*03e8*/ 	.word	0x00001de0
        /*03ec*/ 	.word	0x00000002
        /*03f0*/ 	.word	0x00000000
        /*03f4*/ 	.short	0x0101
        /*03f6*/ 	.byte	0xff
	.zero		1


	//   ....[47]....
        /*03f8*/ 	.word	0x00002340
        /*03fc*/ 	.word	0x000000ff
        /*0400*/ 	.word	0x00000000
        /*0404*/ 	.short	0x010a
        /*0406*/ 	.byte	0x05
	.zero		1


	//   ....[48]....
        /*0408*/ 	.word	0x000023d0
        /*040c*/ 	.word	0x000000ff
        /*0410*/ 	.word	0x00000000
        /*0414*/ 	.short	0x010a
        /*0416*/ 	.byte	0x05
	.zero		1


	//   ....[49]....
        /*0418*/ 	.word	0x00002460
        /*041c*/ 	.word	0x000000ff
        /*0420*/ 	.word	0x00000000
        /*0424*/ 	.short	0x010a
        /*0426*/ 	.byte	0x05
	.zero		1


	//   ....[50]....
        /*0428*/ 	.word	0x000024f0
        /*042c*/ 	.word	0x000000ff
        /*0430*/ 	.word	0x00000000
        /*0434*/ 	.short	0x010a
        /*0436*/ 	.byte	0x05
	.zero		1


	//   ....[51]....
        /*0438*/ 	.word	0x00002590
        /*043c*/ 	.word	0x00000000
        /*0440*/ 	.word	0x00000000
        /*0444*/ 	.short	0x010a
        /*0446*/ 	.byte	0xff
	.zero		1


	//   ....[52]....
        /*0448*/ 	.word	0x000026b0
        /*044c*/ 	.word	0x00000000
        /*0450*/ 	.word	0x00000100
        /*0454*/ 	.short	0x010a
        /*0456*/ 	.byte	0xff
	.zero		1


	//   ....[53]....
        /*0458*/ 	.word	0x00002710
        /*045c*/ 	.word	0x00000004
        /*0460*/ 	.word	0x00000000
        /*0464*/ 	.short	0x0101
        /*0466*/ 	.byte	0xff
	.zero		1


	//   ....[54]....
        /*0468*/ 	.word	0x00002730
        /*046c*/ 	.word	0x000000ff
        /*0470*/ 	.word	0x000000b0
        /*0474*/ 	.short	0x010a
        /*0476*/ 	.byte	0x05
	.zero		1


	//   ....[55]....
        /*0478*/ 	.word	0x00002850
        /*047c*/ 	.word	0x00000000
        /*0480*/ 	.word	0x000000a0
        /*0484*/ 	.short	0x010a
        /*0486*/ 	.byte	0xff
	.zero		1


	//   ....[56]....
        /*0488*/ 	.word	0x00002960
        /*048c*/ 	.word	0x00000000
        /*0490*/ 	.word	0x00000000
        /*0494*/ 	.short	0x0101
        /*0496*/ 	.byte	0xff
	.zero		1


	//   ....[57]....
        /*0498*/ 	.word	0x000029f0
        /*049c*/ 	.word	0x000000ff
        /*04a0*/ 	.word	0x000000b0
        /*04a4*/ 	.short	0x0106
        /*04a6*/ 	.byte	0x05
	.zero		1


	//   ....[58]....
        /*04a8*/ 	.word	0x00002a10
        /*04ac*/ 	.word	0x000000ff
        /*04b0*/ 	.word	0x000000b0
        /*04b4*/ 	.short	0x010a
        /*04b6*/ 	.byte	0x05
	.zero		1


	//   ....[59]....
        /*04b8*/ 	.word	0x00002aa0
        /*04bc*/ 	.word	0x000000ff
        /*04c0*/ 	.word	0x000000b0
        /*04c4*/ 	.short	0x0106
        /*04c6*/ 	.byte	0x04
	.zero		1


	//   ....[60]....
        /*04c8*/ 	.word	0x00002ae0
        /*04cc*/ 	.word	0x00000000
        /*04d0*/ 	.word	0x000000b0
        /*04d4*/ 	.short	0x010a
        /*04d6*/ 	.byte	0xff
	.zero		1


	//   ....[61]....
        /*04d8*/ 	.word	0x00002fe0
        /*04dc*/ 	.word	0x00000000
        /*04e0*/ 	.word	0x000000a0
        /*04e4*/ 	.short	0x010a
        /*04e6*/ 	.byte	0xff
	.zero		1


	//   ....[62]....
        /*04e8*/ 	.word	0x000030e0
        /*04ec*/ 	.word	0x00000003
        /*04f0*/ 	.word	0x00000000
        /*04f4*/ 	.short	0x0101
        /*04f6*/ 	.byte	0xff
	.zero		1


	//   ....[63]....
        /*04f8*/ 	.word	0x000030f0
        /*04fc*/ 	.word	0x000000ff
        /*0500*/ 	.word	0x00000000
        /*0504*/ 	.short	0x010a
        /*0506*/ 	.byte	0x04
	.zero		1


	//   ....[64]....
        /*0508*/ 	.word	0x00003170
        /*050c*/ 	.word	0x000000ff
        /*0510*/ 	.word	0x000000e0
        /*0514*/ 	.short	0x010a
        /*0516*/ 	.byte	0x08
	.zero		1


	//   ....[65]....
        /*0518*/ 	.word	0x00003250
        /*051c*/ 	.word	0x000000ff
        /*0520*/ 	.word	0x00000000
        /*0524*/ 	.short	0x010a
        /*0526*/ 	.byte	0x07
	.zero		1


	//   ....[66]....
        /*0528*/ 	.word	0x00003390
        /*052c*/ 	.word	0x000000ff
        /*0530*/ 	.word	0x00000000
        /*0534*/ 	.short	0x010a
        /*0536*/ 	.byte	0x04
	.zero		1


	//   ....[67]....
        /*0538*/ 	.word	0x00003580
        /*053c*/ 	.word	0x000000ff
        /*0540*/ 	.word	0x00000000
        /*0544*/ 	.short	0x010a
        /*0546*/ 	.byte	0x05
	.zero		1


	//   ....[68]....
        /*0548*/ 	.word	0x00003610
        /*054c*/ 	.word	0x000000ff
        /*0550*/ 	.word	0x00000000
        /*0554*/ 	.short	0x010a
        /*0556*/ 	.byte	0x05
	.zero		1


	//   ....[69]....
        /*0558*/ 	.word	0x000036a0
        /*055c*/ 	.word	0x000000ff
        /*0560*/ 	.word	0x00000000
        /*0564*/ 	.short	0x010a
        /*0566*/ 	.byte	0x05
	.zero		1


	//   ....[70]....
        /*0568*/ 	.word	0x00003730
        /*056c*/ 	.word	0x000000ff
        /*0570*/ 	.word	0x00000000
        /*0574*/ 	.short	0x010a
        /*0576*/ 	.byte	0x07
	.zero		1


	//   ....[71]....
        /*0578*/ 	.word	0x00003bb0
        /*057c*/ 	.word	0x00000000
        /*0580*/ 	.word	0x000000a0
        /*0584*/ 	.short	0x010a
        /*0586*/ 	.byte	0xff
	.zero		1


	//   ....[72]....
        /*0588*/ 	.word	0x00003c70
        /*058c*/ 	.word	0x00000000
        /*0590*/ 	.word	0x00000000
        /*0594*/ 	.short	0x0101
        /*0596*/ 	.byte	0xff
	.zero		1


	//   ....[73]....
        /*0598*/ 	.word	0x00003f90
        /*059c*/ 	.word	0x000000ff
        /*05a0*/ 	.word	0x00000098
        /*05a4*/ 	.short	0x010a
        /*05a6*/ 	.byte	0x07
	.zero		1


	//   ....[74]....
        /*05a8*/ 	.word	0x00004180
        /*05ac*/ 	.word	0x000000ff
        /*05b0*/ 	.word	0x00000070
        /*05b4*/ 	.short	0x010a
        /*05b6*/ 	.byte	0x07
	.zero		1


	//   ....[75]....
        /*05b8*/ 	.word	0x000042f0
        /*05bc*/ 	.word	0x000000ff
        /*05c0*/ 	.word	0x00000050
        /*05c4*/ 	.short	0x010b
        /*05c6*/ 	.byte	0x07
	.zero		1


	//   ....[76]....
        /*05c8*/ 	.word	0x00004300
        /*05cc*/ 	.word	0x000000ff
        /*05d0*/ 	.word	0x00000000
        /*05d4*/ 	.short	0x0101
        /*05d6*/ 	.byte	0x08
	.zero		1


	//   ....[77]....
        /*05d8*/ 	.word	0x00004320
        /*05dc*/ 	.word	0x000000ff
        /*05e0*/ 	.word	0x00000078
        /*05e4*/ 	.short	0x010a
        /*05e6*/ 	.byte	0x07
	.zero		1


	//   ....[78]....
        /*05e8*/ 	.word	0x00004480
        /*05ec*/ 	.word	0x000000ff
        /*05f0*/ 	.word	0x00000058
        /*05f4*/ 	.short	0x010b
        /*05f6*/ 	.byte	0x07
	.zero		1


	//   ....[79]....
        /*05f8*/ 	.word	0x00004490
        /*05fc*/ 	.word	0x000000ff
        /*0600*/ 	.word	0x00000000
        /*0604*/ 	.short	0x0101
        /*0606*/ 	.byte	0x08
	.zero		1


	//   ....[80]....
        /*0608*/ 	.word	0x000044a0
        /*060c*/ 	.word	0x000000ff
        /*0610*/ 	.word	0x00000080
        /*0614*/ 	.short	0x010a
        /*0616*/ 	.byte	0x07
	.zero		1


	//   ....[81]....
        /*0618*/ 	.word	0x00004640
        /*061c*/ 	.word	0x000000ff
        /*0620*/ 	.word	0x00000060
        /*0624*/ 	.short	0x010b
        /*0626*/ 	.byte	0x07
	.zero		1


	//   ....[82]....
        /*0628*/ 	.word	0x000046b0
        /*062c*/ 	.word	0x000000ff
        /*0630*/ 	.word	0x00000000
        /*0634*/ 	.short	0x0101
        /*0636*/ 	.byte	0x08
	.zero		1


	//   ....[83]....
        /*0638*/ 	.word	0x000046e0
        /*063c*/ 	.word	0x000000ff
        /*0640*/ 	.word	0x00000088
        /*0644*/ 	.short	0x010a
        /*0646*/ 	.byte	0x07
	.zero		1


	//   ....[84]....
        /*0648*/ 	.word	0x000048f0
        /*064c*/ 	.word	0x000000ff
        /*0650*/ 	.word	0x00000068
        /*0654*/ 	.short	0x010b
        /*0656*/ 	.byte	0x07
	.zero		1


	//   ....[85]....
        /*0658*/ 	.word	0x00004910
        /*065c*/ 	.word	0x000000ff
        /*0660*/ 	.word	0x00000000
        /*0664*/ 	.short	0x0101
        /*0666*/ 	.byte	0x0d
	.zero		1


	//   ....[86]....
        /*0668*/ 	.word	0x00004940
        /*066c*/ 	.word	0x000000ff
        /*0670*/ 	.word	0x00000070
        /*0674*/ 	.short	0x010a
        /*0676*/ 	.byte	0x07
	.zero		1


	//   ....[87]....
        /*0678*/ 	.word	0x00004960
        /*067c*/ 	.word	0x000000ff
        /*0680*/ 	.word	0x00000078
        /*0684*/ 	.short	0x010a
        /*0686*/ 	.byte	0x07
	.zero		1


	//   ....[88]....
        /*0688*/ 	.word	0x00004980
        /*068c*/ 	.word	0x000000ff
        /*0690*/ 	.word	0x00000080
        /*0694*/ 	.short	0x010a
        /*0696*/ 	.byte	0x07
	.zero		1


	//   ....[89]....
        /*0698*/ 	.word	0x000049c0
        /*069c*/ 	.word	0x00000000
        /*06a0*/ 	.word	0x00000088
        /*06a4*/ 	.short	0x010a
        /*06a6*/ 	.byte	0xff
	.zero		1


	//   ....[90]....
        /*06a8*/ 	.word	0x00004d20
        /*06ac*/ 	.word	0x00000000
        /*06b0*/ 	.word	0x000000a0
        /*06b4*/ 	.short	0x010a
        /*06b6*/ 	.byte	0xff
	.zero		1


	//   ....[91]....
        /*06b8*/ 	.word	0x00004e30
        /*06bc*/ 	.word	0x00000000
        /*06c0*/ 	.word	0x00000000
        /*06c4*/ 	.short	0x0101
        /*06c6*/ 	.byte	0xff
	.zero		1


	//   ....[92]....
        /*06c8*/ 	.word	0x00005890
        /*06cc*/ 	.word	0x000000ff
        /*06d0*/ 	.word	0x00000050
        /*06d4*/ 	.short	0x010a
        /*06d6*/ 	.byte	0x30
	.zero		1


	//   ....[93]....
        /*06d8*/ 	.word	0x00005900
        /*06dc*/ 	.word	0x0000004f
        /*06e0*/ 	.word	0x000000c0
        /*06e4*/ 	.short	0x010a
        /*06e6*/ 	.byte	0xff
	.zero		1


	//   ....[94]....
        /*06e8*/ 	.word	0x000059b0
        /*06ec*/ 	.word	0x000000ff
        /*06f0*/ 	.word	0x00000050
        /*06f4*/ 	.short	0x010a
        /*06f6*/ 	.byte	0x30
	.zero		1


	//   ....[95]....
        /*06f8*/ 	.word	0x00005a90
        /*06fc*/ 	.word	0x0000004f
        /*0700*/ 	.word	0x000000c0
        /*0704*/ 	.short	0x010a
        /*0706*/ 	.byte	0xff
	.zero		1


	//   ....[96]....
        /*0708*/ 	.word	0x000061c0
        /*070c*/ 	.word	0x00000000
        /*0710*/ 	.word	0x00000000
        /*0714*/ 	.short	0x0101
        /*0716*/ 	.byte	0xff
	.zero		1


	//   ....[97]....
        /*0718*/ 	.word	0x000061d0
        /*071c*/ 	.word	0x00000003
        /*0720*/ 	.word	0x00000050
        /*0724*/ 	.short	0x010a
        /*0726*/ 	.byte	0xff
	.zero		1


	//   ....[98]....
        /*0728*/ 	.word	0x00006290
        /*072c*/ 	.word	0x00000003
        /*0730*/ 	.word	0x00000050
        /*0734*/ 	.short	0x010a
        /*0736*/ 	.byte	0xff
	.zero		1


	//   ....[99]....
        /*0738*/ 	.word	0x00006a40
        /*073c*/ 	.word	0x00000026
        /*0740*/ 	.word	0x00000000
        /*0744*/ 	.short	0x0101
        /*0746*/ 	.byte	0xff
	.zero		1


	//   ....[100]....
        /*0748*/ 	.word	0x00006a60
        /*074c*/ 	.word	0x00000053
        /*0750*/ 	.word	0x00000050
        /*0754*/ 	.short	0x010a
        /*0756*/ 	.byte	0xff
	.zero		1


	//   ....[101]....
        /*0758*/ 	.word	0x00006b10
        /*075c*/ 	.word	0x00000053
        /*0760*/ 	.word	0x00000050
        /*0764*/ 	.short	0x010a
        /*0766*/ 	.byte	0xff
	.zero		1


	//   ....[102]....
        /*0768*/ 	.word	0x000072c0
        /*076c*/ 	.word	0x00000026
        /*0770*/ 	.word	0x00000000
        /*0774*/ 	.short	0x0101
        /*0776*/ 	.byte	0xff
	.zero		1


	//   ....[103]....
        /*0778*/ 	.word	0x000072e0
        /*077c*/ 	.word	0x00000058
        /*0780*/ 	.word	0x00000050
        /*0784*/ 	.short	0x010a
        /*0786*/ 	.byte	0xff
	.zero		1


	//   ....[104]....
        /*0788*/ 	.word	0x00007390
        /*078c*/ 	.word	0x00000058
        /*0790*/ 	.word	0x00000050
        /*0794*/ 	.short	0x010a
        /*0796*/ 	.byte	0xff
	.zero		1


	//   ....[105]....
        /*0798*/ 	.word	0x000076c0
        /*079c*/ 	.word	0x000000ff
        /*07a0*/ 	.word	0x00000000
        /*07a4*/ 	.short	0x0101
        /*07a6*/ 	.byte	0x05
	.zero		1


	//   ....[106]....
        /*07a8*/ 	.word	0x00007ba0
        /*07ac*/ 	.word	0x00000002
        /*07b0*/ 	.word	0x00000000
        /*07b4*/ 	.short	0x0101
        /*07b6*/ 	.byte	0xff
	.zero		1


	//   ....[107]....
        /*07b8*/ 	.word	0x00007e10
        /*07bc*/ 	.word	0x000000ff
        /*07c0*/ 	.word	0x00000000
        /*07c4*/ 	.short	0x0101
        /*07c6*/ 	.byte	0x04
	.zero		1


	//   ....[108]....
        /*07c8*/ 	.word	0x00007e30
        /*07cc*/ 	.word	0x00000003
        /*07d0*/ 	.word	0x00000110
        /*07d4*/ 	.short	0x010a
        /*07d6*/ 	.byte	0xff
	.zero		1


	//   ....[109]....
        /*07d8*/ 	.word	0x00007e90
        /*07dc*/ 	.word	0x00000002
        /*07e0*/ 	.word	0x00000028
        /*07e4*/ 	.short	0x010a
        /*07e6*/ 	.byte	0xff
	.zero		1


	//   ....[110]....
        /*07e8*/ 	.word	0x00007ef0
        /*07ec*/ 	.word	0x00000002
        /*07f0*/ 	.word	0x00000028
        /*07f4*/ 	.short	0x010a
        /*07f6*/ 	.byte	0xff
	.zero		1


	//   ....[111]....
        /*07f8*/ 	.word	0x00007f40
        /*07fc*/ 	.word	0x00000002
        /*0800*/ 	.word	0x000000a0
        /*0804*/ 	.short	0x010a
        /*0806*/ 	.byte	0xff
	.zero		1


	//   ....[112]....
        /*0808*/ 	.word	0x00007fa0
        /*080c*/ 	.word	0x00000000
        /*0810*/ 	.word	0x00000000
        /*0814*/ 	.short	0x010a
        /*0816*/ 	.byte	0xff
	.zero		1


	//   ....[113]....
        /*0818*/ 	.word	0x00008000
        /*081c*/ 	.word	0x00000000
        /*0820*/ 	.word	0x00000000
        /*0824*/ 	.short	0x010a
        /*0826*/ 	.byte	0xff
	.zero		1


	//   ....[114]....
        /*0828*/ 	.word	0x00008060
        /*082c*/ 	.word	0x00000000
        /*0830*/ 	.word	0x00000000
        /*0834*/ 	.short	0x010a
        /*0836*/ 	.byte	0xff
	.zero		1


	//   ....[115]....
        /*0838*/ 	.word	0x000080c0
        /*083c*/ 	.word	0x00000000
        /*0840*/ 	.word	0x00000000
        /*0844*/ 	.short	0x010a
        /*0846*/ 	.byte	0xff
	.zero		1


	//   ....[116]....
        /*0848*/ 	.word	0x00008110
        /*084c*/ 	.word	0x00000000
        /*0850*/ 	.word	0x00000100
        /*0854*/ 	.short	0x010a
        /*0856*/ 	.byte	0xff
	.zero		1


	//   ....[117]....
        /*0858*/ 	.word	0x00008170
        /*085c*/ 	.word	0x00000000
        /*0860*/ 	.word	0x000000b0
        /*0864*/ 	.short	0x010a
        /*0866*/ 	.byte	0xff
	.zero		1


	//   ....[118]....
        /*0868*/ 	.word	0x000081c0
        /*086c*/ 	.word	0x00000000
        /*0870*/ 	.word	0x000000a0
        /*0874*/ 	.short	0x010a
        /*0876*/ 	.byte	0xff
	.zero		1


	//   ....[119]....
        /*0878*/ 	.word	0x00008220
        /*087c*/ 	.word	0x00000000
        /*0880*/ 	.word	0x000000b0
        /*0884*/ 	.short	0x010a
        /*0886*/ 	.byte	0xff
	.zero		1


	//   ....[120]....
        /*0888*/ 	.word	0x00008270
        /*088c*/ 	.word	0x00000000
        /*0890*/ 	.word	0x000000a0
        /*0894*/ 	.short	0x010a
        /*0896*/ 	.byte	0xff
	.zero		1


	//   ....[121]....
        /*0898*/ 	.word	0x000082d0
        /*089c*/ 	.word	0x00000003
        /*08a0*/ 	.word	0x000000e0
        /*08a4*/ 	.short	0x010a
        /*08a6*/ 	.byte	0xff
	.zero		1


	//   ....[122]....
        /*08a8*/ 	.word	0x00008330
        /*08ac*/ 	.word	0x00000000
        /*08b0*/ 	.word	0x00000000
        /*08b4*/ 	.short	0x010a
        /*08b6*/ 	.byte	0xff
	.zero		1


	//   ....[123]....
        /*08b8*/ 	.word	0x00008390
        /*08bc*/ 	.word	0x00000000
        /*08c0*/ 	.word	0x00000000
        /*08c4*/ 	.short	0x010a
        /*08c6*/ 	.byte	0xff
	.zero		1


	//   ....[124]....
        /*08c8*/ 	.word	0x000083f0
        /*08cc*/ 	.word	0x00000000
        /*08d0*/ 	.word	0x00000000
        /*08d4*/ 	.short	0x010a
        /*08d6*/ 	.byte	0xff
	.zero		1


	//   ....[125]....
        /*08d8*/ 	.word	0x00008450
        /*08dc*/ 	.word	0x00000000
        /*08e0*/ 	.word	0x00000000
        /*08e4*/ 	.short	0x010a
        /*08e6*/ 	.byte	0xff
	.zero		1


	//   ....[126]....
        /*08e8*/ 	.word	0x000084b0
        /*08ec*/ 	.word	0x00000000
        /*08f0*/ 	.word	0x00000000
        /*08f4*/ 	.short	0x010a
        /*08f6*/ 	.byte	0xff
	.zero		1


	//   ....[127]....
        /*08f8*/ 	.word	0x00008500
        /*08fc*/ 	.word	0x00000000
        /*0900*/ 	.word	0x000000a0
        /*0904*/ 	.short	0x010a
        /*0906*/ 	.byte	0xff
	.zero		1


	//   ....[128]....
        /*0908*/ 	.word	0x00008560
        /*090c*/ 	.word	0x00000000
        /*0910*/ 	.word	0x00000098
        /*0914*/ 	.short	0x010a
        /*0916*/ 	.byte	0xff
	.zero		1


	//   ....[129]....
        /*0918*/ 	.word	0x000085c0
        /*091c*/ 	.word	0x00000003
        /*0920*/ 	.word	0x00000070
        /*0924*/ 	.short	0x010a
        /*0926*/ 	.byte	0xff
	.zero		1


	//   ....[130]....
        /*0928*/ 	.word	0x00008620
        /*092c*/ 	.word	0x00000003
        /*0930*/ 	.word	0x00000078
        /*0934*/ 	.short	0x010a
        /*0936*/ 	.byte	0xff
	.zero		1


	//   ....[131]....
        /*0938*/ 	.word	0x00008680
        /*093c*/ 	.word	0x00000003
        /*0940*/ 	.word	0x00000080
        /*0944*/ 	.short	0x010a
        /*0946*/ 	.byte	0xff
	.zero		1


	//   ....[132]....
        /*0948*/ 	.word	0x000086e0
        /*094c*/ 	.word	0x00000003
        /*0950*/ 	.word	0x00000088
        /*0954*/ 	.short	0x010a
        /*0956*/ 	.byte	0xff
	.zero		1


	//   ....[133]....
        /*0958*/ 	.word	0x00008740
        /*095c*/ 	.word	0x00000000
        /*0960*/ 	.word	0x00000070
        /*0964*/ 	.short	0x010a
        /*0966*/ 	.byte	0xff
	.zero		1


	//   ....[134]....
        /*0968*/ 	.word	0x000087a0
        /*096c*/ 	.word	0x00000000
        /*0970*/ 	.word	0x00000078
        /*0974*/ 	.short	0x010a
        /*0976*/ 	.byte	0xff
	.zero		1


	//   ....[135]....
        /*0978*/ 	.word	0x00008800
        /*097c*/ 	.word	0x00000000
        /*0980*/ 	.word	0x00000080
        /*0984*/ 	.short	0x010a
        /*0986*/ 	.byte	0xff
	.zero		1


	//   ....[136]....
        /*0988*/ 	.word	0x00008850
        /*098c*/ 	.word	0x00000000
        /*0990*/ 	.word	0x000000a0
        /*0994*/ 	.short	0x010a
        /*0996*/ 	.byte	0xff
	.zero		1


	//   ....[137]....
        /*0998*/ 	.word	0x000088b0
        /*099c*/ 	.word	0x00000002
        /*09a0*/ 	.word	0x00000050
        /*09a4*/ 	.short	0x010a
        /*09a6*/ 	.byte	0xff
	.zero		1


	//   ....[138]....
        /*09a8*/ 	.word	0x00008900
        /*09ac*/ 	.word	0x0000004f
        /*09b0*/ 	.word	0x000000c0
        /*09b4*/ 	.short	0x010a
        /*09b6*/ 	.byte	0xff
	.zero		1


	//   ....[139]....
        /*09b8*/ 	.word	0x00008950
        /*09bc*/ 	.word	0x00000003
        /*09c0*/ 	.word	0x00000050
        /*09c4*/ 	.short	0x010a
        /*09c6*/ 	.byte	0xff
	.zero		1


	//   ....[140]....
        /*09c8*/ 	.word	0x000089a0
        /*09cc*/ 	.word	0x00000053
        /*09d0*/ 	.word	0x00000050
        /*09d4*/ 	.short	0x010a
        /*09d6*/ 	.byte	0xff
	.zero		1


	//   ....[141]....
        /*09d8*/ 	.word	0x000089f0
        /*09dc*/ 	.word	0x00000058
        /*09e0*/ 	.word	0x00000050
        /*09e4*/ 	.short	0x010a
        /*09e6*/ 	.byte	0xff
	.zero		1


	//----- nvinfo : EIATTR_NUM_MBARRIERS
	.align		4
.L_47:
        /*09e8*/ 	.byte	0x03, 0x38
        /*09ea*/ 	.short	0x0024


	//----- nvinfo : EIATTR_EXIT_INSTR_OFFSETS
	.align		4
        /*09ec*/ 	.byte	0x04, 0x1c
        /*09ee*/ 	.short	(.L_49 - .L_48)


	//   ....[0]....
.L_48:
        /*09f0*/ 	.word	0x000025c0


	//   ....[1]....
        /*09f4*/ 	.word	0x00002ab0


	//   ....[2]....
        /*09f8*/ 	.word	0x00002b10


	//   ....[3]....
        /*09fc*/ 	.word	0x00003990


	//   ....[4]....
        /*0a00*/ 	.word	0x000049f0


	//   ....[5]....
        /*0a04*/ 	.word	0x00004a30


	//   ....[6]....
        /*0a08*/ 	.word	0x00007d00


	//   ....[7]....
        /*0a0c*/ 	.word	0x00007d80


	//   ....[8]....
        /*0a10*/ 	.word	0x00007db0


	//   ....[9]....
        /*0a14*/ 	.word	0x00007e20


	//----- nvinfo : EIATTR_MAX_THREADS
	.align		4
.L_49:
        /*0a18*/ 	.byte	0x04, 0x05
        /*0a1a*/ 	.short	(.L_51 - .L_50)
.L_50:
        /*0a1c*/ 	.word	0x00000100
        /*0a20*/ 	.word	0x00000001
        /*0a24*/ 	.word	0x00000001


	//----- nvinfo : EIATTR_CRS_STACK_SIZE
	.align		4
.L_51:
        /*0a28*/ 	.byte	0x04, 0x1e
        /*0a2a*/ 	.short	(.L_53 - .L_52)
.L_52:
        /*0a2c*/ 	.word	0x00000000


	//----- nvinfo : EIATTR_CBANK_PARAM_SIZE
	.align		4
.L_53:
        /*0a30*/ 	.byte	0x03, 0x19
        /*0a32*/ 	.short	0x0800


	//----- nvinfo : EIATTR_PARAM_CBANK
	.align		4
        /*0a34*/ 	.byte	0x04, 0x0a
        /*0a36*/ 	.short	(.L_55 - .L_54)
	.align		4
.L_54:
        /*0a38*/ 	.word	index@(.nv.constant0._ZN7cutlass13device_kernelINS_4gemm6kernel13GemmUniversalIN4cute5tupleIJiiiiEEENS1_10collective13CollectiveMmaINS1_35MainloopSm100TmaUmmaWarpSpecializedILi5ELi2ELi4ENS5_IJNS4_1CILi1EEESB_SB_EEEEENS5_IJNSA_ILi64EEENSA_ILi128EEENSA_ILi32EEEEEENS_6half_tENS5_IJlSB_lEEESI_SJ_NS4_8TiledMMAINS4_8MMA_AtomIJNS4_20SM100_MMA_F16BF16_SSISI_SI_fLi64ELi128ELNS4_4UMMA5MajorE0ELSO_0ELNSN_7ScaleInE0ELSP_0EEEEEENS4_6LayoutISC_NS5_IJNSA_ILi0EEEST_ST_EEEEENS5_IJNS4_10UnderscoreESW_SW_EEEEENS4_13SM90_TMA_LOADENS4_14ComposedLayoutINS4_7SwizzleILi2ELi4ELi3EEENS4_18smem_ptr_flag_bitsILi16EEENSS_INS5_IJNSA_ILi8EEESG_EEENS5_IJSG_SB_EEEEEEEvNS4_8identityESZ_S19_vS1A_EENS_8epilogue10collective18CollectiveEpilogueINS1C_23Sm100TmaWarpSpecializedILi4ELi2ELi16ELb1ELb0EEEJSH_NS5_IJNSS_ISE_SB_EENSS_ISG_SB_EEEEESI_SJ_SI_SJ_NS1C_6fusion15FusionCallbacksIS1G_NS1K_17LinearCombinationISI_fSI_fLNS_15FloatRoundStyleE2EEESH_S1J_JEEENS4_5SM1004TMEM4LOAD26SM100_TMEM_LOAD_16dp256b4xESZ_S19_NS4_17SM75_U32x4_LDSM_NENS4_14SM90_TMA_STOREES19_NS4_17SM90_U32x4_STSM_NENS4_39AutoVectorizingCopyWithAssumedAlignmentILi128EEEEEEvvEEEEvNT_6ParamsE)
        /*0a3c*/ 	.short	0x0380
        /*0a3e*/ 	.short	0x0800


	//----- nvinfo : EIATTR_SW_WAR
	.align		4
.L_55:
        /*0a40*/ 	.byte	0x04, 0x36
        /*0a42*/ 	.short	(.L_57 - .L_56)
.L_56:
        /*0a44*/ 	.word	0x00000008
.L_57:


//--------------------- .nv.callgraph             --------------------------
	.section	.nv.callgraph,"",@"SHT_CUDA_CALLGRAPH"
	.align	4
	.sectionentsize	8
	.align		4
        /*0000*/ 	.word	0x00000000
	.align		4
        /*0004*/ 	.word	0xffffffff
	.align		4
        /*0008*/ 	.word	index@(_ZN7cutlass13device_kernelINS_4gemm6kernel13GemmUniversalIN4cute5tupleIJiiiiEEENS1_10collective13CollectiveMmaINS1_35MainloopSm100TmaUmmaWarpSpecializedILi5ELi2ELi4ENS5_IJNS4_1CILi1EEESB_SB_EEEEENS5_IJNSA_ILi64EEENSA_ILi128EEENSA_ILi32EEEEEENS_6half_tENS5_IJlSB_lEEESI_SJ_NS4_8TiledMMAINS4_8MMA_AtomIJNS4_20SM100_MMA_F16BF16_SSISI_SI_fLi64ELi128ELNS4_4UMMA5MajorE0ELSO_0ELNSN_7ScaleInE0ELSP_0EEEEEENS4_6LayoutISC_NS5_IJNSA_ILi0EEEST_ST_EEEEENS5_IJNS4_10UnderscoreESW_SW_EEEEENS4_13SM90_TMA_LOADENS4_14ComposedLayoutINS4_7SwizzleILi2ELi4ELi3EEENS4_18smem_ptr_flag_bitsILi16EEENSS_INS5_IJNSA_ILi8EEESG_EEENS5_IJSG_SB_EEEEEEEvNS4_8identityESZ_S19_vS1A_EENS_8epilogue10collective18CollectiveEpilogueINS1C_23Sm100TmaWarpSpecializedILi4ELi2ELi16ELb1ELb0EEEJSH_NS5_IJNSS_ISE_SB_EENSS_ISG_SB_EEEEESI_SJ_SI_SJ_NS1C_6fusion15FusionCallbacksIS1G_NS1K_17LinearCombinationISI_fSI_fLNS_15FloatRoundStyleE2EEESH_S1J_JEEENS4_5SM1004TMEM4LOAD26SM100_TMEM_LOAD_16dp256b4xESZ_S19_NS4_17SM75_U32x4_LDSM_NENS4_14SM90_TMA_STOREES19_NS4_17SM90_U32x4_STSM_NENS4_39AutoVectorizingCopyWithAssumedAlignmentILi128EEEEEEvvEEEEvNT_6ParamsE)
	.align		4
        /*000c*/ 	.word	index@(__assertfail)
	.align		4
        /*0010*/ 	.word	0x00000000
	.align		4
        /*0014*/ 	.word	0xfffffffe
	.align		4
        /*0018*/ 	.word	0x00000000
	.align		4
        /*001c*/ 	.word	0xfffffffd
	.align		4
        /*0020*/ 	.word	0x00000000
	.align		4
        /*0024*/ 	.word	0xfffffffc


//--------------------- .nv.constant4             --------------------------
	.section	.nv.constant4,"a",@progbits
	.align	8
	.align		8
.nv.constant4:
        /*0000*/ 	.dword	__assertfail
	.align		8
        /*0008*/ 	.dword	__unnamed_1
	.align		8
        /*0010*/ 	.dword	__unnamed_2
	.align		8
        /*0018*/ 	.dword	_ZN39_INTERNAL_c69c67b1_4_k_cu_90840321_67404cuda3std3__45__cpo5beginE
	.align		8
        /*0020*/ 	.dword	_ZN39_INTERNAL_c69c67b1_4_k_cu_90840321_67404cuda3std3__45__cpo3endE
	.align		8
        /*0028*/ 	.dword	_ZN39_INTERNAL_c69c67b1_4_k_cu_90840321_67404cuda3std3__45__cpo6cbeginE
	.align		8
        /*0030*/ 	.dword	_ZN39_INTERNAL_c69c67b1_4_k_cu_90840321_67404cuda3std3__45__cpo4cendE
	.align		8
        /*0038*/ 	.dword	_ZN39_INTERNAL_c69c67b1_4_k_cu_90840321_67404cuda3std3__441_GLOBAL__N__c69c67b1_4_k_cu_90840321_67406ignoreE
	.align		8
        /*0040*/ 	.dword	_ZN39_INTERNAL_c69c67b1_4_k_cu_90840321_67404cuda3std3__419piecewise_constructE
	.align		8
        /*0048*/ 	.dword	_ZN39_INTERNAL_c69c67b1_4_k_cu_90840321_67404cuda3std3__48in_placeE
	.align		8
        /*0050*/ 	.dword	_ZN39_INTERNAL_c69c67b1_4_k_cu_90840321_67404cuda3std6ranges3__45__cpo4swapE
	.align		8
        /*0058*/ 	.dword	_ZN39_INTERNAL_c69c67b1_4_k_cu_90840321_67404cuda3std6ranges3__45__cpo9iter_moveE
	.align		8
        /*0060*/ 	.dword	_ZN39_INTERNAL_c69c67b1_4_k_cu_90840321_67404cute7productE
	.align		8
        /*0068*/ 	.dword	_ZN39_INTERNAL_c69c67b1_4_k_cu_90840321_67404cute1_E
	.align		8
        /*0070*/ 	.dword	$str$25
	.align		8
        /*0078*/ 	.dword	$str$26
	.align		8
        /*0080*/ 	.dword	$str$27
	.align		8
        /*0088*/ 	.dword	$str$28


//--------------------- .text._ZN7cutlass13device_kernelINS_4gemm6kernel13GemmUniversalIN4cute5tupleIJiiiiEEENS1_10collective13CollectiveMmaINS1_35MainloopSm100TmaUmmaWarpSpecializedILi5ELi2ELi4ENS5_IJNS4_1CILi1EEESB_SB_EEEEENS5_IJNSA_ILi64EEENSA_ILi128EEENSA_ILi32EEEEEENS_6half_tENS5_IJlSB_lEEESI_SJ_NS4_8TiledMMAINS4_8MMA_AtomIJNS4_20SM100_MMA_F16BF16_SSISI_SI_fLi64ELi128ELNS4_4UMMA5MajorE0ELSO_0ELNSN_7ScaleInE0ELSP_0EEEEEENS4_6LayoutISC_NS5_IJNSA_ILi0EEEST_ST_EEEEENS5_IJNS4_10UnderscoreESW_SW_EEEEENS4_13SM90_TMA_LOADENS4_14ComposedLayoutINS4_7SwizzleILi2ELi4ELi3EEENS4_18smem_ptr_flag_bitsILi16EEENSS_INS5_IJNSA_ILi8EEESG_EEENS5_IJSG_SB_EEEEEEEvNS4_8identityESZ_S19_vS1A_EENS_8epilogue10collective18CollectiveEpilogueINS1C_23Sm100TmaWarpSpecializedILi4ELi2ELi16ELb1ELb0EEEJSH_NS5_IJNSS_ISE_SB_EENSS_ISG_SB_EEEEESI_SJ_SI_SJ_NS1C_6fusion15FusionCallbacksIS1G_NS1K_17LinearCombinationISI_fSI_fLNS_15FloatRoundStyleE2EEESH_S1J_JEEENS4_5SM1004TMEM4LOAD26SM100_TMEM_LOAD_16dp256b4xESZ_S19_NS4_17SM75_U32x4_LDSM_NENS4_14SM90_TMA_STOREES19_NS4_17SM90_U32x4_STSM_NENS4_39AutoVectorizingCopyWithAssumedAlignmentILi128EEEEEEvvEEEEvNT_6ParamsE --------------------------
	.section	.text._ZN7cutlass13device_kernelINS_4gemm6kernel13GemmUniversalIN4cute5tupleIJiiiiEEENS1_10collective13CollectiveMmaINS1_35MainloopSm100TmaUmmaWarpSpecializedILi5ELi2ELi4ENS5_IJNS4_1CILi1EEESB_SB_EEEEENS5_IJNSA_ILi64EEENSA_ILi128EEENSA_ILi32EEEEEENS_6half_tENS5_IJlSB_lEEESI_SJ_NS4_8TiledMMAINS4_8MMA_AtomIJNS4_20SM100_MMA_F16BF16_SSISI_SI_fLi64ELi128ELNS4_4UMMA5MajorE0ELSO_0ELNSN_7ScaleInE0ELSP_0EEEEEENS4_6LayoutISC_NS5_IJNSA_ILi0EEEST_ST_EEEEENS5_IJNS4_10UnderscoreESW_SW_EEEEENS4_13SM90_TMA_LOADENS4_14ComposedLayoutINS4_7SwizzleILi2ELi4ELi3EEENS4_18smem_ptr_flag_bitsILi16EEENSS_INS5_IJNSA_ILi8EEESG_EEENS5_IJSG_SB_EEEEEEEvNS4_8identityESZ_S19_vS1A_EENS_8epilogue10collective18CollectiveEpilogueINS1C_23Sm100TmaWarpSpecializedILi4ELi2ELi16ELb1ELb0EEEJSH_NS5_IJNSS_ISE_SB_EENSS_ISG_SB_EEEEESI_SJ_SI_SJ_NS1C_6fusion15FusionCallbacksIS1G_NS1K_17LinearCombinationISI_fSI_fLNS_15FloatRoundStyleE2EEESH_S1J_JEEENS4_5SM1004TMEM4LOAD26SM100_TMEM_LOAD_16dp256b4xESZ_S19_NS4_17SM75_U32x4_LDSM_NENS4_14SM90_TMA_STOREES19_NS4_17SM90_U32x4_STSM_NENS4_39AutoVectorizingCopyWithAssumedAlignmentILi128EEEEEEvvEEEEvNT_6ParamsE,"ax",@progbits
	.align	128
.text._ZN7cutlass13device_kernelINS_4gemm6kernel13GemmUniversalIN4cute5tupleIJiiiiEEENS1_10collective13CollectiveMmaINS1_35MainloopSm100TmaUmmaWarpSpecializedILi5ELi2ELi4ENS5_IJNS4_1CILi1EEESB_SB_EEEEENS5_IJNSA_ILi64EEENSA_ILi128EEENSA_ILi32EEEEEENS_6half_tENS5_IJlSB_lEEESI_SJ_NS4_8TiledMMAINS4_8MMA_AtomIJNS4_20SM100_MMA_F16BF16_SSISI_SI_fLi64ELi128ELNS4_4UMMA5MajorE0ELSO_0ELNSN_7ScaleInE0ELSP_0EEEEEENS4_6LayoutISC_NS5_IJNSA_ILi0EEEST_ST_EEEEENS5_IJNS4_10UnderscoreESW_SW_EEEEENS4_13SM90_TMA_LOADENS4_14ComposedLayoutINS4_7SwizzleILi2ELi4ELi3EEENS4_18smem_ptr_flag_bitsILi16EEENSS_INS5_IJNSA_ILi8EEESG_EEENS5_IJSG_SB_EEEEEEEvNS4_8identityESZ_S19_vS1A_EENS_8epilogue10collective18CollectiveEpilogueINS1C_23Sm100TmaWarpSpecializedILi4ELi2ELi16ELb1ELb0EEEJSH_NS5_IJNSS_ISE_SB_EENSS_ISG_SB_EEEEESI_SJ_SI_SJ_NS1C_6fusion15FusionCallbacksIS1G_NS1K_17LinearCombinationISI_fSI_fLNS_15FloatRoundStyleE2EEESH_S1J_JEEENS4_5SM1004TMEM4LOAD26SM100_TMEM_LOAD_16dp256b4xESZ_S19_NS4_17SM75_U32x4_LDSM_NENS4_14SM90_TMA_STOREES19_NS4_17SM90_U32x4_STSM_NENS4_39AutoVectorizingCopyWithAssumedAlignmentILi128EEEEEEvvEEEEvNT_6ParamsE:
        .type           _ZN7cutlass13device_kernelINS_4gemm6kernel13GemmUniversalIN4cute5tupleIJiiiiEEENS1_10collective13CollectiveMmaINS1_35MainloopSm100TmaUmmaWarpSpecializedILi5ELi2ELi4ENS5_IJNS4_1CILi1EEESB_SB_EEEEENS5_IJNSA_ILi64EEENSA_ILi128EEENSA_ILi32EEEEEENS_6half_tENS5_IJlSB_lEEESI_SJ_NS4_8TiledMMAINS4_8MMA_AtomIJNS4_20SM100_MMA_F16BF16_SSISI_SI_fLi64ELi128ELNS4_4UMMA5MajorE0ELSO_0ELNSN_7ScaleInE0ELSP_0EEEEEENS4_6LayoutISC_NS5_IJNSA_ILi0EEEST_ST_EEEEENS5_IJNS4_10UnderscoreESW_SW_EEEEENS4_13SM90_TMA_LOADENS4_14ComposedLayoutINS4_7SwizzleILi2ELi4ELi3EEENS4_18smem_ptr_flag_bitsILi16EEENSS_INS5_IJNSA_ILi8EEESG_EEENS5_IJSG_SB_EEEEEEEvNS4_8identityESZ_S19_vS1A_EENS_8epilogue10collective18CollectiveEpilogueINS1C_23Sm100TmaWarpSpecializedILi4ELi2ELi16ELb1ELb0EEEJSH_NS5_IJNSS_ISE_SB_EENSS_ISG_SB_EEEEESI_SJ_SI_SJ_NS1C_6fusion15FusionCallbacksIS1G_NS1K_17LinearCombinationISI_fSI_fLNS_15FloatRoundStyleE2EEESH_S1J_JEEENS4_5SM1004TMEM4LOAD26SM100_TMEM_LOAD_16dp256b4xESZ_S19_NS4_17SM75_U32x4_LDSM_NENS4_14SM90_TMA_STOREES19_NS4_17SM90_U32x4_STSM_NENS4_39AutoVectorizingCopyWithAssumedAlignmentILi128EEEEEEvvEEEEvNT_6ParamsE,@function
        .size           _ZN7cutlass13device_kernelINS_4gemm6kernel13GemmUniversalIN4cute5tupleIJiiiiEEENS1_10collective13CollectiveMmaINS1_35MainloopSm100TmaUmmaWarpSpecializedILi5ELi2ELi4ENS5_IJNS4_1CILi1EEESB_SB_EEEEENS5_IJNSA_ILi64EEENSA_ILi128EEENSA_ILi32EEEEEENS_6half_tENS5_IJlSB_lEEESI_SJ_NS4_8TiledMMAINS4_8MMA_AtomIJNS4_20SM100_MMA_F16BF16_SSISI_SI_fLi64ELi128ELNS4_4UMMA5MajorE0ELSO_0ELNSN_7ScaleInE0ELSP_0EEEEEENS4_6LayoutISC_NS5_IJNSA_ILi0EEEST_ST_EEEEENS5_IJNS4_10UnderscoreESW_SW_EEEEENS4_13SM90_TMA_LOADENS4_14ComposedLayoutINS4_7SwizzleILi2ELi4ELi3EEENS4_18smem_ptr_flag_bitsILi16EEENSS_INS5_IJNSA_ILi8EEESG_EEENS5_IJSG_SB_EEEEEEEvNS4_8identityESZ_S19_vS1A_EENS_8epilogue10collective18CollectiveEpilogueINS1C_23Sm100TmaWarpSpecializedILi4ELi2ELi16ELb1ELb0EEEJSH_NS5_IJNSS_ISE_SB_EENSS_ISG_SB_EEEEESI_SJ_SI_SJ_NS1C_6fusion15FusionCallbacksIS1G_NS1K_17LinearCombinationISI_fSI_fLNS_15FloatRoundStyleE2EEESH_S1J_JEEENS4_5SM1004TMEM4LOAD26SM100_TMEM_LOAD_16dp256b4xESZ_S19_NS4_17SM75_U32x4_LDSM_NENS4_14SM90_TMA_STOREES19_NS4_17SM90_U32x4_STSM_NENS4_39AutoVectorizingCopyWithAssumedAlignmentILi128EEEEEEvvEEEEvNT_6ParamsE,(.L_x_179 - _ZN7cutlass13device_kernelINS_4gemm6kernel13GemmUniversalIN4cute5tupleIJiiiiEEENS1_10collective13CollectiveMmaINS1_35MainloopSm100TmaUmmaWarpSpecializedILi5ELi2ELi4ENS5_IJNS4_1CILi1EEESB_SB_EEEEENS5_IJNSA_ILi64EEENSA_ILi128EEENSA_ILi32EEEEEENS_6half_tENS5_IJlSB_lEEESI_SJ_NS4_8TiledMMAINS4_8MMA_AtomIJNS4_20SM100_MMA_F16BF16_SSISI_SI_fLi64ELi128ELNS4_4UMMA5MajorE0ELSO_0ELNSN_7ScaleInE0ELSP_0EEEEEENS4_6LayoutISC_NS5_IJNSA_ILi0EEEST_ST_EEEEENS5_IJNS4_10UnderscoreESW_SW_EEEEENS4_13SM90_TMA_LOADENS4_14ComposedLayoutINS4_7SwizzleILi2ELi4ELi3EEENS4_18smem_ptr_flag_bitsILi16EEENSS_INS5_IJNSA_ILi8EEESG_EEENS5_IJSG_SB_EEEEEEEvNS4_8identityESZ_S19_vS1A_EENS_8epilogue10collective18CollectiveEpilogueINS1C_23Sm100TmaWarpSpecializedILi4ELi2ELi16ELb1ELb0EEEJSH_NS5_IJNSS_ISE_SB_EENSS_ISG_SB_EEEEESI_SJ_SI_SJ_NS1C_6fusion15FusionCallbacksIS1G_NS1K_17LinearCombinationISI_fSI_fLNS_15FloatRoundStyleE2EEESH_S1J_JEEENS4_5SM1004TMEM4LOAD26SM100_TMEM_LOAD_16dp256b4xESZ_S19_NS4_17SM75_U32x4_LDSM_NENS4_14SM90_TMA_STOREES19_NS4_17SM90_U32x4_STSM_NENS4_39AutoVectorizingCopyWithAssumedAlignmentILi128EEEEEEvvEEEEvNT_6ParamsE)
        .other          _ZN7cutlass13device_kernelINS_4gemm6kernel13GemmUniversalIN4cute5tupleIJiiiiEEENS1_10collective13CollectiveMmaINS1_35MainloopSm100TmaUmmaWarpSpecializedILi5ELi2ELi4ENS5_IJNS4_1CILi1EEESB_SB_EEEEENS5_IJNSA_ILi64EEENSA_ILi128EEENSA_ILi32EEEEEENS_6half_tENS5_IJlSB_lEEESI_SJ_NS4_8TiledMMAINS4_8MMA_AtomIJNS4_20SM100_MMA_F16BF16_SSISI_SI_fLi64ELi128ELNS4_4UMMA5MajorE0ELSO_0ELNSN_7ScaleInE0ELSP_0EEEEEENS4_6LayoutISC_NS5_IJNSA_ILi0EEEST_ST_EEEEENS5_IJNS4_10UnderscoreESW_SW_EEEEENS4_13SM90_TMA_LOADENS4_14ComposedLayoutINS4_7SwizzleILi2ELi4ELi3EEENS4_18smem_ptr_flag_bitsILi16EEENSS_INS5_IJNSA_ILi8EEESG_EEENS5_IJSG_SB_EEEEEEEvNS4_8identityESZ_S19_vS1A_EENS_8epilogue10collective18CollectiveEpilogueINS1C_23Sm100TmaWarpSpecializedILi4ELi2ELi16ELb1ELb0EEEJSH_NS5_IJNSS_ISE_SB_EENSS_ISG_SB_EEEEESI_SJ_SI_SJ_NS1C_6fusion15FusionCallbacksIS1G_NS1K_17LinearCombinationISI_fSI_fLNS_15FloatRoundStyleE2EEESH_S1J_JEEENS4_5SM1004TMEM4LOAD26SM100_TMEM_LOAD_16dp256b4xESZ_S19_NS4_17SM75_U32x4_LDSM_NENS4_14SM90_TMA_STOREES19_NS4_17SM90_U32x4_STSM_NENS4_39AutoVectorizingCopyWithAssumedAlignmentILi128EEEEEEvvEEEEvNT_6ParamsE,@"STO_CUDA_ENTRY STV_DEFAULT"
_ZN7cutlass13device_kernelINS_4gemm6kernel13GemmUniversalIN4cute5tupleIJiiiiEEENS1_10collective13CollectiveMmaINS1_35MainloopSm100TmaUmmaWarpSpecializedILi5ELi2ELi4ENS5_IJNS4_1CILi1EEESB_SB_EEEEENS5_IJNSA_ILi64EEENSA_ILi128EEENSA_ILi32EEEEEENS_6half_tENS5_IJlSB_lEEESI_SJ_NS4_8TiledMMAINS4_8MMA_AtomIJNS4_20SM100_MMA_F16BF16_SSISI_SI_fLi64ELi128ELNS4_4UMMA5MajorE0ELSO_0ELNSN_7ScaleInE0ELSP_0EEEEEENS4_6LayoutISC_NS5_IJNSA_ILi0EEEST_ST_EEEEENS5_IJNS4_10UnderscoreESW_SW_EEEEENS4_13SM90_TMA_LOADENS4_14ComposedLayoutINS4_7SwizzleILi2ELi4ELi3EEENS4_18smem_ptr_flag_bitsILi16EEENSS_INS5_IJNSA_ILi8EEESG_EEENS5_IJSG_SB_EEEEEEEvNS4_8identityESZ_S19_vS1A_EENS_8epilogue10collective18CollectiveEpilogueINS1C_23Sm100TmaWarpSpecializedILi4ELi2ELi16ELb1ELb0EEEJSH_NS5_IJNSS_ISE_SB_EENSS_ISG_SB_EEEEESI_SJ_SI_SJ_NS1C_6fusion15FusionCallbacksIS1G_NS1K_17LinearCombinationISI_fSI_fLNS_15FloatRoundStyleE2EEESH_S1J_JEEENS4_5SM1004TMEM4LOAD26SM100_TMEM_LOAD_16dp256b4xESZ_S19_NS4_17SM75_U32x4_LDSM_NENS4_14SM90_TMA_STOREES19_NS4_17SM90_U32x4_STSM_NENS4_39AutoVectorizingCopyWithAssumedAlignmentILi128EEEEEEvvEEEEvNT_6ParamsE:
[----:B------:R-:W1:Y:S01]  /*0000*/  LDC R1, c[0x0][0x37c] ;  /* 0x0000df00ff017b82 */ /* 0x000e620000000800 */
[----:B------:R-:W2:Y:S01]  /*0010*/  S2R R72, SR_TID.X ;  /* 0x0000000000487919 */ /* 0x000ea20000002100 */
[----:B------:R-:W3:Y:S01]  /*0020*/  LDCU.64 UR4, c[0x0][0x890] ;  /* 0x00011200ff0477ac */ /* 0x000ee20008000a00 */
[----:B------:R-:W-:Y:S02]  /*0030*/  PRMT R59, RZ, 0x7610, R59 ;  /* 0x00007610ff3b7816 */ /* 0x000fe4000000003b */
[----:B------:R-:W-:Y:S01]  /*0040*/  ELECT P5, URZ, PT ;  /* 0x0000000000ff782f */ /* 0x000fe200038a0000 */
[----:B------:R-:W4:Y:S01]  /*0050*/  LDCU.64 UR46, c[0x0][0x358] ;  /* 0x00006b00ff2e77ac */ /* 0x000f220008000a00 */
[----:B---3--:R-:W-:-:S04]  /*0060*/  UISETP.NE.U32.AND UP0, UPT, UR4, URZ, UPT ;  /* 0x000000ff0400728c */ /* 0x008fc8000bf05070 */
[----:B------:R-:W-:Y:S01]  /*0070*/  UISETP.NE.AND.EX UP0, UPT, UR5, URZ, UPT, UP0 ;  /* 0x000000ff0500728c */ /* 0x000fe2000bf05300 */
[----:B--2---:R-:W-:-:S05]  /*0080*/  SHF.R.U32.HI R65, RZ, 0x5, R72 ;  /* 0x00000005ff417819 */ /* 0x004fca0000011648 */
[----:B------:R-:W2:Y:S02]  /*0090*/  SHFL.IDX PT, R0, R65, RZ, 0x1f ;  /* 0x00001fff41007589 */ /* 0x000ea400000e0000 */
[----:B--2---:R-:W-:Y:S01]  /*00a0*/  R2UR UR8, R0 ;  /* 0x00000000000872ca */ /* 0x004fe200000e0000 */
[----:B-1--4-:R-:W-:-:S14]  /*00b0*/  BRA.U UP0, `(.L_x_0) ;  /* 0x00000001002c7547 */ /* 0x012fdc000b800000 */
[----:B------:R-:W1:Y:S02]  /*00c0*/  LDCU.64 UR6, c[0x0][0x888] ;  /* 0x00011100ff0677ac */ /* 0x000e640008000a00 */
[----:B-1----:R-:W-:-:S04]  /*00d0*/  UISETP.NE.U32.AND UP0, UPT, UR6, URZ, UPT ;  /* 0x000000ff0600728c */ /* 0x002fc8000bf05070 */
[----:B------:R-:W-:-:S09]  /*00e0*/  UISETP.NE.AND.EX UP0, UPT, UR7, URZ, UPT, UP0 ;  /* 0x000000ff0700728c */ /* 0x000fd2000bf05300 */
[----:B------:R-:W-:Y:S05]  /*00f0*/  BRA.U !UP0, `(.L_x_1) ;  /* 0x0000000108107547 */ /* 0x000fea000b800000 */
[----:B------:R-:W1:Y:S02]  /*0100*/  LDC.64 R2, c[0x0][0x888] ;  /* 0x00022200ff027b82 */ /* 0x000e640000000a00 */
[----:B-1----:R1:W5:Y:S01]  /*0110*/  LDG.E R35, desc[UR46][R2.64] ;  /* 0x0000002e02237981 */ /* 0x002362000c1e1900 */
[----:B------:R-:W-:Y:S01]  /*0120*/  HFMA2 R59, -RZ, RZ, 0, 5.9604644775390625e-08 ;  /* 0x00000001ff3b7431 */ /* 0x000fe200000001ff */
[----:B------:R-:W-:Y:S05]  /*0130*/  BRA `(.L_x_0) ;  /* 0x00000000000c7947 */ /* 0x000fea0003800000 */
.L_x_1:
[----:B------:R-:W1:Y:S01]  /*0140*/  LDCU UR6, c[0x0][0x880] ;  /* 0x00011000ff0677ac */ /* 0x000e620008000800 */
[----:B------:R-:W-:Y:S01]  /*0150*/  HFMA2 R59, -RZ, RZ, 0, 5.9604644775390625e-08 ;  /* 0x00000001ff3b7431 */ /* 0x000fe200000001ff */
[----:B-1----:R-:W-:-:S07]  /*0160*/  MOV R35, UR6 ;  /* 0x0000000600237c02 */ /* 0x002fce0008000f00 */
.L_x_0:
[----:B------:R-:W2:Y:S02]  /*0170*/  LDCU.64 UR6, c[0x0][0x8b0] ;  /* 0x00011600ff0677ac */ /* 0x000ea40008000a00 */
[----:B--2---:R-:W-:-:S04]  /*0180*/  UISETP.NE.U32.AND UP0, UPT, UR6, URZ, UPT ;  /* 0x000000ff0600728c */ /* 0x004fc8000bf05070 */
[----:B------:R-:W-:-:S09]  /*0190*/  UISETP.NE.AND.EX UP0, UPT, UR7, URZ, UPT, UP0 ;  /* 0x000000ff0700728c */ /* 0x000fd2000bf05300 */
[----:B------:R-:W-:Y:S05]  /*01a0*/  BRA.U UP0, `(.L_x_2) ;  /* 0x0000000100247547 */ /* 0x000fea000b800000 */
[----:B------:R-:W2:Y:S02]  /*01b0*/  LDCU.64 UR6, c[0x0][0x8a8] ;  /* 0x00011500ff0677ac */ /* 0x000ea40008000a00 */
[----:B--2---:R-:W-:-:S04]  /*01c0*/  UISETP.NE.U32.AND UP0, UPT, UR6, URZ, UPT ;  /* 0x000000ff0600728c */ /* 0x004fc8000bf05070 */
[----:B------:R-:W-:-:S09]  /*01d0*/  UISETP.NE.AND.EX UP0, UPT, UR7, URZ, UPT, UP0 ;  /* 0x000000ff0700728c */ /* 0x000fd2000bf05300 */
[----:B------:R-:W-:Y:S05]  /*01e0*/  BRA.U !UP0, `(.L_x_3) ;  /* 0x00000001080c7547 */ /* 0x000fea000b800000 */
[----:B-1----:R-:W1:Y:S02]  /*01f0*/  LDC.64 R2, c[0x0][0x8a8] ;  /* 0x00022a00ff027b82 */ /* 0x002e640000000a00 */
[----:B-1----:R2:W5:Y:S01]  /*0200*/  LDG.E R33, desc[UR46][R2.64] ;  /* 0x0000002e02217981 */ /* 0x002562000c1e1900 */
[----:B------:R-:W-:Y:S05]  /*0210*/  BRA `(.L_x_2) ;  /* 0x0000000000087947 */ /* 0x000fea0003800000 */
.L_x_3:
[----:B------:R-:W2:Y:S02]  /*0220*/  LDCU UR6, c[0x0][0x8a0] ;  /* 0x00011400ff0677ac */ /* 0x000ea40008000800 */
[----:B--2---:R-:W-:Y:S02]  /*0230*/  MOV R33, UR6 ;  /* 0x0000000600217c02 */ /* 0x004fe40008000f00 */
.L_x_2:
[----:B------:R-:W-:Y:S01]  /*0240*/  IMAD.U32 R0, RZ, RZ, UR8 ;  /* 0x00000008ff007e24 */ /* 0x000fe2000f8e00ff */
[----:B------:R-:W-:Y:S04]  /*0250*/  BSSY.RECONVERGENT B0, `(.L_x_4) ;  /* 0x000000c000007945 */ /* 0x000fe80003800200 */
[C---:B------:R-:W-:Y:S02]  /*0260*/  ISETP.NE.OR P1, PT, R0.reuse, 0x1, !P5 ;  /* 0x000000010000780c */ /* 0x040fe40006f25670 */
[----:B------:R-:W-:-:S11]  /*0270*/  ISETP.NE.OR P0, PT, R0, 0x3, !P5 ;  /* 0x000000030000780c */ /* 0x000fd60006f05670 */
[----:B------:R-:W-:Y:S05]  /*0280*/  @P1 BRA `(.L_x_5) ;  /* 0x0000000000201947 */ /* 0x000fea0003800000 */
[----:B------:R-:W3:Y:S02]  /*0290*/  LDCU.64 UR6, c[0x0][0x348] ;  /* 0x00006900ff0677ac */ /* 0x000ee40008000a00 */
[----:B---3--:R-:W-:Y:S02]  /*02a0*/  UIADD3 UR10, UP1, UPT, UR6, 0x80, URZ ;  /* 0x00000080060a7890 */ /* 0x008fe4000ff3e0ff */
[----:B------:R-:W-:Y:S02]  /*02b0*/  UIADD3 UR6, UP0, UPT, UR6, 0x180, URZ ;  /* 0x0000018006067890 */ /* 0x000fe4000ff1e0ff */
[----:B------:R-:W-:Y:S02]  /*02c0*/  UIADD3.X UR11, UPT, UPT, URZ, UR7, URZ, UP1, !UPT ;  /* 0x00000007ff0b7290 */ /* 0x000fe40008ffe4ff */
[----:B------:R-:W-:-:S07]  /*02d0*/  UIADD3.X UR7, UPT, UPT, URZ, UR7, URZ, UP0, !UPT ;  /* 0x00000007ff077290 */ /* 0x000fce00087fe4ff */
[----:B------:R3:W-:Y:S02]  /*02e0*/  UTMACCTL.PF [UR10] ;  /* 0x000000000a0079b9 */ /* 0x0007e40008040000 */
[----:B------:R3:W-:Y:S02]  /*02f0*/  UTMACCTL.PF [UR6] ;  /* 0x00000000060079b9 */ /* 0x0007e40008040000 */
[----:B---3--:R-:W-:Y:S01]  /*0300*/  NOP ;  /* 0x0000000000007918 */ /* 0x008fe20000000000 */
.L_x_5:
[----:B------:R-:W-:Y:S05]  /*0310*/  BSYNC.RECONVERGENT B0 ;  /* 0x0000000000007941 */ /* 0x000fea0003800200 */
.L_x_4:
[----:B------:R-:W-:Y:S04]  /*0320*/  BSSY.RECONVERGENT B0, `(.L_x_6) ;  /* 0x000000a000007945 */ /* 0x000fe80003800200 */
        /* <DEDUP_REMOVED lines=9> */
.L_x_7:
[----:B------:R-:W-:Y:S05]  /*03c0*/  BSYNC.RECONVERGENT B0 ;  /* 0x0000000000007941 */ /* 0x000fea0003800200 */
.L_x_6:
[----:B------:R-:W3:Y:S01]  /*03d0*/  LDCU.64 UR6, c[0x0][0x888] ;  /* 0x00011100ff0677ac */ /* 0x000ee20008000a00 */
[----:B------:R-:W-:Y:S02]  /*03e0*/  UISETP.EQ.U32.AND UP1, UPT, UR4, URZ, UPT ;  /* 0x000000ff0400728c */ /* 0x000fe4000bf22070 */
[----:B------:R-:W-:Y:S02]  /*03f0*/  UPLOP3.LUT UP2, UPT, UPT, UPT, UPT, 0x80, 0x8 ;  /* 0x000000000008789c */ /* 0x000fe40003f4f070 */
[----:B---3--:R-:W-:-:S04]  /*0400*/  UISETP.NE.U32.AND UP0, UPT, UR6, URZ, UPT ;  /* 0x000000ff0600728c */ /* 0x008fc8000bf05070 */
[----:B------:R-:W-:-:S04]  /*0410*/  UISETP.NE.AND.EX UP0, UPT, UR7, URZ, UPT, UP0 ;  /* 0x000000ff0700728c */ /* 0x000fc8000bf05300 */
[----:B------:R-:W-:-:S04]  /*0420*/  UISETP.EQ.OR.EX UP3, UPT, UR5, URZ, !UP0, UP1 ;  /* 0x000000ff0500728c */ /* 0x000fc8000c762710 */
[----:B------:R-:W-:-:S05]  /*0430*/  UP2UR UR50, UPR, URZ, 0x8 ;  /* 0x00000008ff327883 */ /* 0x000fca0008000000 */
[----:B------:R-:W-:Y:S07]  /*0440*/  BRA.U !UP3, `(.L_x_8) ;  /* 0x000000010b207547 */ /* 0x000fee000b800000 */
[----:B------:R-:W-:Y:S01]  /*0450*/  UISETP.NE.U32.AND UP2, UPT, UR4, URZ, UPT ;  /* 0x000000ff0400728c */ /* 0x000fe2000bf45070 */
[----:B-----5:R-:W-:Y:S01]  /*0460*/  FSETP.NEU.AND P0, PT, R35, RZ, PT ;  /* 0x000000ff2300720b */ /* 0x020fe20003f0d000 */
[----:B------:R-:W-:Y:S02]  /*0470*/  USEL UR4, URZ, 0xffffffff, UP0 ;  /* 0xffffffffff047887 */ /* 0x000fe40008000000 */
[----:B------:R-:W-:-:S10]  /*0480*/  UISETP.NE.AND.EX UP2, UPT, UR5, URZ, UPT, UP2 ;  /* 0x000000ff0500728c */ /* 0x000fd4000bf45320 */
[----:B------:R-:W-:Y:S01]  /*0490*/  VOTEU.ANY UP1, P0 ;  /* 0x0000000000ff7886 */ /* 0x000fe20000020100 */
[----:B------:R-:W-:-:S04]  /*04a0*/  @!UP2 USEL UR4, URZ, 0xffffffff, UP1 ;  /* 0xffffffffff04a887 */ /* 0x000fc80008800000 */
[----:B------:R-:W-:-:S04]  /*04b0*/  ULOP3.LUT UR4, UR4, 0x1, URZ, 0xc0, !UPT ;  /* 0x0000000104047892 */ /* 0x000fc8000f8ec0ff */
[----:B------:R-:W-:-:S11]  /*04c0*/  UISETP.NE.U32.AND UP2, UPT, UR4, 0x1, UPT ;  /* 0x000000010400788c */ /* 0x000fd6000bf45070 */
.L_x_8:
[----:B-12---:R-:W1:Y:S01]  /*04d0*/  SHFL.IDX PT, R2, R65, RZ, 0x1f ;  /* 0x00001fff41027589 */ /* 0x006e6200000e0000 */
[----:B------:R-:W-:-:S04]  /*04e0*/  UISETP.NE.AND UP1, UPT, UR8, 0x2, UPT ;  /* 0x000000020800788c */ /* 0x000fc8000bf25270 */
[----:B------:R-:W-:Y:S01]  /*04f0*/  USEL UR6, URZ, 0x1, UP1 ;  /* 0x00000001ff067887 */ /* 0x000fe20008800000 */
[----:B-1----:R-:W-:-:S13]  /*0500*/  ISETP.NE.AND P0, PT, R2, RZ, PT ;  /* 0x000000ff0200720c */ /* 0x002fda0003f05270 */
[----:B------:R-:W-:Y:S05]  /*0510*/  @P0 BRA `(.L_x_9) ;  /* 0x0000000000500947 */ /* 0x000fea0003800000 */
[----:B------:R-:W1:Y:S01]  /*0520*/  S2UR UR5, SR_CgaCtaId ;  /* 0x00000000000579c3 */ /* 0x000e620000008800 */
[----:B------:R-:W-:Y:S01]  /*0530*/  UMOV UR7, 0x400 ;  /* 0x0000040000077882 */ /* 0x000fe20000000000 */
[----:B------:R-:W-:Y:S01]  /*0540*/  UMOV UR4, 0x1 ;  /* 0x0000000100047882 */ /* 0x000fe20000000000 */
[----:B------:R-:W-:Y:S01]  /*0550*/  ELECT P0, URZ, PT ;  /* 0x0000000000ff782f */ /* 0x000fe20003800000 */
[----:B------:R-:W-:-:S04]  /*0560*/  UIADD3 UR10, UPT, UPT, -UR4, 0x100000, URZ ;  /* 0x00100000040a7890 */ /* 0x000fc8000fffe1ff */
[----:B------:R-:W-:Y:S02]  /*0570*/  USHF.L.U32 UR11, UR10, 0xb, URZ ;  /* 0x0000000b0a0b7899 */ /* 0x000fe400080006ff */
[----:B------:R-:W-:Y:S02]  /*0580*/  USHF.L.U32 UR10, UR10, 0x1, URZ ;  /* 0x000000010a0a7899 */ /* 0x000fe400080006ff */
[----:B-1----:R-:W-:Y:S01]  /*0590*/  ULEA UR5, UR5, UR7, 0x18 ;  /* 0x0000000705057291 */ /* 0x002fe2000f8ec0ff */
[----:B------:R-:W1:Y:S11]  /*05a0*/  FENCE.VIEW.ASYNC.S ;  /* 0x00000000000073c6 */ /* 0x000e760000000000 */
[----:B-1----:R1:W2:Y:S01]  /*05b0*/  SYNCS.EXCH.64 URZ, [UR5], UR10 ;  /* 0x0000000a05ff75b2 */ /* 0x0022a20008000100 */
[----:B------:R1:W3:Y:S01]  /*05c0*/  SYNCS.EXCH.64 URZ, [UR5+0x28], UR10 ;  /* 0x0000280a05ff75b2 */ /* 0x0002e20008000100 */
[----:B------:R1:W4:Y:S01]  /*05d0*/  SYNCS.EXCH.64 URZ, [UR5+0x8], UR10 ;  /* 0x0000080a05ff75b2 */ /* 0x0003220008000100 */
[----:B------:R1:W1:Y:S01]  /*05e0*/  SYNCS.EXCH.64 URZ, [UR5+0x30], UR10 ;  /* 0x0000300a05ff75b2 */ /* 0x0002620008000100 */
[----:B------:R1:W1:Y:S01]  /*05f0*/  SYNCS.EXCH.64 URZ, [UR5+0x10], UR10 ;  /* 0x0000100a05ff75b2 */ /* 0x0002620008000100 */
[----:B------:R1:W1:Y:S01]  /*0600*/  SYNCS.EXCH.64 URZ, [UR5+0x38], UR10 ;  /* 0x0000380a05ff75b2 */ /* 0x0002620008000100 */
[----:B------:R1:W1:Y:S01]  /*0610*/  SYNCS.EXCH.64 URZ, [UR5+0x18], UR10 ;  /* 0x0000180a05ff75b2 */ /* 0x0002620008000100 */
[----:B------:R1:W1:Y:S01]  /*0620*/  SYNCS.EXCH.64 URZ, [UR5+0x40], UR10 ;  /* 0x0000400a05ff75b2 */ /* 0x0002620008000100 */
[----:B------:R1:W1:Y:S01]  /*0630*/  SYNCS.EXCH.64 URZ, [UR5+0x20], UR10 ;  /* 0x0000200a05ff75b2 */ /* 0x0002620008000100 */
[----:B------:R1:W1:Y:S01]  /*0640*/  SYNCS.EXCH.64 URZ, [UR5+0x48], UR10 ;  /* 0x0000480a05ff75b2 */ /* 0x0002620008000100 */
[----:B------:R-:W-:Y:S01]  /*0650*/  NOP ;  /* 0x0000000000007918 */ /* 0x000fe20000000000 */
.L_x_9:
[----:B------:R-:W2:Y:S01]  /*0660*/  SHFL.IDX PT, R2, R65, RZ, 0x1f ;  /* 0x00001fff41027589 */ /* 0x000ea200000e0000 */
[----:B------:R-:W-:Y:S01]  /*0670*/  NOP ;  /* 0x0000000000007918 */ /* 0x000fe20000000000 */
[----:B--2---:R-:W-:-:S13]  /*0680*/  ISETP.NE.AND P0, PT, R2, 0x1, PT ;  /* 0x000000010200780c */ /* 0x004fda0003f05270 */
[----:B------:R-:W-:Y:S05]  /*0690*/  @P0 BRA `(.L_x_10) ;  /* 0x0000000000580947 */ /* 0x000fea0003800000 */
[----:B------:R-:W2:Y:S01]  /*06a0*/  S2UR UR7, SR_CgaCtaId ;  /* 0x00000000000779c3 */ /* 0x000ea20000008800 */
[----:B------:R-:W-:Y:S01]  /*06b0*/  UMOV UR9, 0x400 ;  /* 0x0000040000097882 */ /* 0x000fe20000000000 */
[----:B-1----:R-:W-:Y:S01]  /*06c0*/  UMOV UR5, 0x20 ;  /* 0x0000002000057882 */ /* 0x002fe20000000000 */
[----:B------:R-:W-:Y:S01]  /*06d0*/  UMOV UR4, 0x80 ;  /* 0x0000008000047882 */ /* 0x000fe20000000000 */
[----:B------:R-:W-:-:S04]  /*06e0*/  UIADD3 UR10, UPT, UPT, -UR5, 0x100000, URZ ;  /* 0x00100000050a7890 */ /* 0x000fc8000fffe1ff */
[----:B------:R-:W-:Y:S02]  /*06f0*/  USHF.L.U32 UR11, UR10, 0xb, URZ ;  /* 0x0000000b0a0b7899 */ /* 0x000fe400080006ff */
[----:B------:R-:W-:Y:S02]  /*0700*/  USHF.L.U32 UR10, UR10, 0x1, URZ ;  /* 0x000000010a0a7899 */ /* 0x000fe400080006ff */
[----:B------:R-:W-:-:S04]  /*0710*/  UIADD3 UR4, UPT, UPT, -UR4, 0x100000, URZ ;  /* 0x0010000004047890 */ /* 0x000fc8000fffe1ff */
[----:B------:R-:W-:Y:S02]  /*0720*/  USHF.L.U32 UR5, UR4, 0xb, URZ ;  /* 0x0000000b04057899 */ /* 0x000fe400080006ff */
[----:B------:R-:W-:Y:S01]  /*0730*/  USHF.L.U32 UR4, UR4, 0x1, URZ ;  /* 0x0000000104047899 */ /* 0x000fe200080006ff */
[----:B------:R-:W-:Y:S01]  /*0740*/  ELECT P0, URZ, PT ;  /* 0x0000000000ff782f */ /* 0x000fe20003800000 */
[----:B--2---:R-:W-:Y:S01]  /*0750*/  ULEA UR7, UR7, UR9, 0x18 ;  /* 0x0000000907077291 */ /* 0x004fe2000f8ec0ff */
[----:B------:R-:W1:Y:S11]  /*0760*/  FENCE.VIEW.ASYNC.S ;  /* 0x00000000000073c6 */ /* 0x000e760000000000 */
[----:B-1----:R2:W1:Y:S01]  /*0770*/  SYNCS.EXCH.64 URZ, [UR7+0x50], UR10 ;  /* 0x0000500a07ff75b2 */ /* 0x0024620008000100 */
[----:B------:R2:W1:Y:S01]  /*0780*/  SYNCS.EXCH.64 URZ, [UR7+0x70], UR4 ;  /* 0x0000700407ff75b2 */ /* 0x0004620008000100 */
[----:B------:R2:W1:Y:S01]  /*0790*/  SYNCS.EXCH.64 URZ, [UR7+0x58], UR10 ;  /* 0x0000580a07ff75b2 */ /* 0x0004620008000100 */
[----:B------:R2:W1:Y:S01]  /*07a0*/  SYNCS.EXCH.64 URZ, [UR7+0x78], UR4 ;  /* 0x0000780407ff75b2 */ /* 0x0004620008000100 */
[----:B------:R2:W1:Y:S01]  /*07b0*/  SYNCS.EXCH.64 URZ, [UR7+0x60], UR10 ;  /* 0x0000600a07ff75b2 */ /* 0x0004620008000100 */
[----:B------:R2:W1:Y:S01]  /*07c0*/  SYNCS.EXCH.64 URZ, [UR7+0x80], UR4 ;  /* 0x0000800407ff75b2 */ /* 0x0004620008000100 */
[----:B------:R2:W1:Y:S01]  /*07d0*/  SYNCS.EXCH.64 URZ, [UR7+0x68], UR10 ;  /* 0x0000680a07ff75b2 */ /* 0x0004620008000100 */
[----:B------:R2:W1:Y:S02]  /*07e0*/  SYNCS.EXCH.64 URZ, [UR7+0x88], UR4 ;  /* 0x0000880407ff75b2 */ /* 0x0004640008000100 */
[----:B--2---:R-:W-:Y:S01]  /*07f0*/  NOP ;  /* 0x0000000000007918 */ /* 0x004fe20000000000 */
.L_x_10:
[----:B------:R-:W2:Y:S01]  /*0800*/  SHFL.IDX PT, R2, R65, RZ, 0x1f ;  /* 0x00001fff41027589 */ /* 0x000ea200000e0000 */
[----:B------:R-:W-:Y:S01]  /*0810*/  NOP ;  /* 0x0000000000007918 */ /* 0x000fe20000000000 */
[----:B--2---:R-:W-:-:S13]  /*0820*/  ISETP.NE.AND P0, PT, R2, 0x3, PT ;  /* 0x000000030200780c */ /* 0x004fda0003f05270 */
[----:B------:R-:W-:Y:S05]  /*0830*/  @P0 BRA `(.L_x_11) ;  /* 0x0000000000300947 */ /* 0x000fea0003800000 */
[----:B-1----:R-:W1:Y:S01]  /*0840*/  S2UR UR5, SR_CgaCtaId ;  /* 0x00000000000579c3 */ /* 0x002e620000008800 */
        /* <DEDUP_REMOVED lines=8> */
[----:B-1----:R2:W1:Y:S01]  /*08d0*/  SYNCS.EXCH.64 URZ, [UR5+0x90], UR10 ;  /* 0x0000900a05ff75b2 */ /* 0x0024620008000100 */
[----:B------:R2:W1:Y:S02]  /*08e0*/  SYNCS.EXCH.64 URZ, [UR5+0x98], UR10 ;  /* 0x0000980a05ff75b2 */ /* 0x0004640008000100 */
[----:B--2---:R-:W-:Y:S01]  /*08f0*/  NOP ;  /* 0x0000000000007918 */ /* 0x004fe20000000000 */
.L_x_11:
[----:B------:R-:W2:Y:S01]  /*0900*/  SHFL.IDX PT, R2, R65, RZ, 0x1f ;  /* 0x00001fff41027589 */ /* 0x000ea200000e0000 */
[----:B------:R-:W-:Y:S01]  /*0910*/  NOP ;  /* 0x0000000000007918 */ /* 0x000fe20000000000 */
[----:B--2---:R-:W-:-:S13]  /*0920*/  ISETP.NE.AND P0, PT, R2, 0x4, PT ;  /* 0x000000040200780c */ /* 0x004fda0003f05270 */
[----:B------:R-:W-:Y:S05]  /*0930*/  @P0 BRA `(.L_x_12) ;  /* 0x00000000004c0947 */ /* 0x000fea0003800000 */
[----:B-1----:R-:W1:Y:S01]  /*0940*/  S2UR UR5, SR_CgaCtaId ;  /* 0x00000000000579c3 */ /* 0x002e620000008800 */
[----:B------:R-:W-:Y:S01]  /*0950*/  UMOV UR9, 0x100 ;  /* 0x0000010000097882 */ /* 0x000fe20000000000 */
[----:B------:R-:W-:Y:S01]  /*0960*/  UMOV UR7, 0x400 ;  /* 0x0000040000077882 */ /* 0x000fe20000000000 */
[----:B------:R-:W-:Y:S01]  /*0970*/  USEL UR9, UR9, 0xe0, UP2 ;  /* 0x000000e009097887 */ /* 0x000fe20009000000 */
[----:B------:R-:W-:Y:S01]  /*0980*/  UMOV UR4, 0x1 ;  /* 0x0000000100047882 */ /* 0x000fe20000000000 */
[----:B------:R-:W-:Y:S01]  /*0990*/  ELECT P0, URZ, PT ;  /* 0x0000000000ff782f */ /* 0x000fe20003800000 */
[----:B------:R-:W-:-:S04]  /*09a0*/  UIADD3 UR10, UPT, UPT, -UR4, 0x100000, URZ ;  /* 0x00100000040a7890 */ /* 0x000fc8000fffe1ff */
[----:B------:R-:W-:Y:S02]  /*09b0*/  USHF.L.U32 UR11, UR10, 0xb, URZ ;  /* 0x0000000b0a0b7899 */ /* 0x000fe400080006ff */
[----:B------:R-:W-:Y:S02]  /*09c0*/  USHF.L.U32 UR10, UR10, 0x1, URZ ;  /* 0x000000010a0a7899 */ /* 0x000fe400080006ff */
[----:B------:R-:W-:-:S04]  /*09d0*/  UIADD3 UR12, UPT, UPT, -UR9, 0x100000, URZ ;  /* 0x00100000090c7890 */ /* 0x000fc8000fffe1ff */
[----:B------:R-:W-:Y:S02]  /*09e0*/  USHF.L.U32 UR13, UR12, 0xb, URZ ;  /* 0x0000000b0c0d7899 */ /* 0x000fe400080006ff */
[----:B------:R-:W-:Y:S02]  /*09f0*/  USHF.L.U32 UR12, UR12, 0x1, URZ ;  /* 0x000000010c0c7899 */ /* 0x000fe400080006ff */
[----:B-1----:R-:W-:Y:S01]  /*0a00*/  ULEA UR5, UR5, UR7, 0x18 ;  /* 0x0000000705057291 */ /* 0x002fe2000f8ec0ff */
[----:B------:R-:W1:Y:S11]  /*0a10*/  FENCE.VIEW.ASYNC.S ;  /* 0x00000000000073c6 */ /* 0x000e760000000000 */
[----:B-1----:R2:W1:Y:S01]  /*0a20*/  SYNCS.EXCH.64 URZ, [UR5+0xa0], UR10 ;  /* 0x0000a00a05ff75b2 */ /* 0x0024620008000100 */
[----:B------:R2:W1:Y:S01]  /*0a30*/  SYNCS.EXCH.64 URZ, [UR5+0xb0], UR12 ;  /* 0x0000b00c05ff75b2 */ /* 0x0004620008000100 */
[----:B------:R2:W1:Y:S01]  /*0a40*/  SYNCS.EXCH.64 URZ, [UR5+0xa8], UR10 ;  /* 0x0000a80a05ff75b2 */ /* 0x0004620008000100 */
[----:B------:R2:W1:Y:S02]  /*0a50*/  SYNCS.EXCH.64 URZ, [UR5+0xb8], UR12 ;  /* 0x0000b80c05ff75b2 */ /* 0x0004640008000100 */
[----:B--2---:R-:W-:Y:S01]  /*0a60*/  NOP ;  /* 0x0000000000007918 */ /* 0x004fe20000000000 */
.L_x_12:
        /* <DEDUP_REMOVED lines=26> */
.L_x_13:
        /* <DEDUP_REMOVED lines=18> */
.L_x_14:
[----:B-1----:R-:W1:Y:S01]  /*0d30*/  S2UR UR5, SR_CTAID.X ;  /* 0x00000000000579c3 */ /* 0x002e620000002500 */
[----:B------:R-:W-:-:S05]  /*0d40*/  CS2R.32 R60, SR_CgaSize ;  /* 0x00000000003c7805 */ /* 0x000fca0000008a00 */
[----:B------:R-:W-:-:S05]  /*0d50*/  IMAD R60, R60, -0xa0, RZ ;  /* 0xffffff603c3c7824 */ /* 0x000fca00078e02ff */
[----:B------:R-:W-:-:S14]  /*0d60*/  R2UR UR9, R60 ;  /* 0x000000003c0972ca */ /* 0x000fdc00000e0000 */
[----:B------:R-:W2:Y:S01]  /*0d70*/  LDCU UR9, c[0x0][UR9+0x2b0] ;  /* 0x00005600090977ac */ /* 0x000ea20008000800 */
[----:B------:R-:W-:Y:S01]  /*0d80*/  NOP ;  /* 0x0000000000007918 */ /* 0x000fe20000000000 */
[----:B------:R-:W-:-:S05]  /*0d90*/  CS2R.32 R60, SR_CgaSize ;  /* 0x00000000003c7805 */ /* 0x000fca0000008a00 */
[----:B------:R-:W-:-:S05]  /*0da0*/  IMAD R60, R60, -0xa0, RZ ;  /* 0xffffff603c3c7824 */ /* 0x000fca00078e02ff */
[----:B------:R-:W-:-:S14]  /*0db0*/  R2UR UR7, R60 ;  /* 0x000000003c0772ca */ /* 0x000fdc00000e0000 */
[----:B------:R-:W3:Y:S01]  /*0dc0*/  LDCU UR7, c[0x0][UR7+0x2b4] ;  /* 0x00005680070777ac */ /* 0x000ee20008000800 */
[----:B------:R-:W4:Y:S08]  /*0dd0*/  S2UR UR4, SR_CTAID.Y ;  /* 0x00000000000479c3 */ /* 0x000f300000002600 */
[----:B------:R-:W3:Y:S01]  /*0de0*/  LDC R9, c[0x0][0xb24] ;  /* 0x0002c900ff097b82 */ /* 0x000ee20000000800 */
[----:B-1----:R-:W-:-:S02]  /*0df0*/  I2FP.F32.U32 R4, UR5 ;  /* 0x0000000500047c45 */ /* 0x002fc40008201000 */
[----:B------:R-:W-:-:S05]  /*0e00*/  CS2R.32 R5, SR_CgaSize ;  /* 0x0000000000057805 */ /* 0x000fca0000008a00 */
[----:B------:R-:W-:-:S06]  /*0e10*/  IMAD R5, R5, -0xa0, RZ ;  /* 0xffffff6005057824 */ /* 0x000fcc00078e02ff */
[----:B------:R-:W1:Y:S01]  /*0e20*/  LDC R5, c[0x0][R5+0x2a0] ;  /* 0x0000a80005057b82 */ /* 0x000e620000000800 */
[----:B------:R-:W-:Y:S01]  /*0e30*/  MOV R21, UR5 ;  /* 0x0000000500157c02 */ /* 0x000fe20008000f00 */
[----:B--2---:R-:W-:Y:S01]  /*0e40*/  FMUL R4, R4, UR9 ;  /* 0x0000000904047c20 */ /* 0x004fe20008400000 */
[----:B----4-:R-:W-:Y:S02]  /*0e50*/  I2FP.F32.U32 R2, UR4 ;  /* 0x0000000400027c45 */ /* 0x010fe40008201000 */
[----:B------:R-:W-:-:S05]  /*0e60*/  CS2R.32 R3, SR_CgaSize ;  /* 0x0000000000037805 */ /* 0x000fca0000008a00 */
[----:B------:R-:W-:-:S06]  /*0e70*/  IMAD R3, R3, -0xa0, RZ ;  /* 0xffffff6003037824 */ /* 0x000fcc00078e02ff */
[----:B------:R-:W2:Y:S01]  /*0e80*/  LDC R3, c[0x0][R3+0x2a4] ;  /* 0x0000a90003037b82 */ /* 0x000ea20000000800 */
[----:B------:R-:W4:Y:S01]  /*0e90*/  F2I.U32.TRUNC.NTZ R60, R4 ;  /* 0x00000004003c7305 */ /* 0x000f22000020f000 */
[----:B------:R-:W-:Y:S01]  /*0ea0*/  MOV R20, UR4 ;  /* 0x0000000400147c02 */ /* 0x000fe20008000f00 */
[----:B---3--:R-:W-:-:S05]  /*0eb0*/  FMUL R2, R2, UR7 ;  /* 0x0000000702027c20 */ /* 0x008fca0008400000 */
[----:B------:R-:W-:Y:S01]  /*0ec0*/  BAR.SYNC.DEFER_BLOCKING 0x0 ;  /* 0x0000000000007b1d */ /* 0x000fe20000010000 */
[----:B------:R-:W-:-:S05]  /*0ed0*/  ISETP.GE.AND P0, PT, R9, 0x1, PT ;  /* 0x000000010900780c */ /* 0x000fca0003f06270 */
[----:B------:R-:W3:Y:S02]  /*0ee0*/  F2I.U32.TRUNC.NTZ R58, R2 ;  /* 0x00000002003a7305 */ /* 0x000ee4000020f000 */
[----:B------:R-:W2:Y:S01]  /*0ef0*/  S2UR UR36, SR_CTAID.Z ;  /* 0x00000000002479c3 */ /* 0x000ea20000002700 */
[----:B----4-:R-:W-:-:S05]  /*0f00*/  IADD3 R60, PT, PT, -R60, RZ, RZ ;  /* 0x000000ff3c3c7210 */ /* 0x010fca0007ffe1ff */
[----:B-1----:R-:W-:Y:S01]  /*0f10*/  IMAD R60, R5, R60, UR5 ;  /* 0x00000005053c7e24 */ /* 0x002fe2000f8e023c */
[----:B---3--:R-:W-:-:S05]  /*0f20*/  IADD3 R58, PT, PT, -R58, RZ, RZ ;  /* 0x000000ff3a3a7210 */ /* 0x008fca0007ffe1ff */
[----:B--2---:R-:W-:Y:S01]  /*0f30*/  IMAD R58, R3, R58, UR4 ;  /* 0x00000004033a7e24 */ /* 0x004fe2000f8e023a */
[----:B------:R-:W-:Y:S06]  /*0f40*/  @!P0 BRA `(.L_x_15) ;  /* 0x0000000000b88947 */ /* 0x000fec0003800000 */
[----:B------:R-:W1:Y:S01]  /*0f50*/  LDC.64 R4, c[0x0][0xb18] ;  /* 0x0002c600ff047b82 */ /* 0x000e620000000a00 */
[----:B------:R-:W-:-:S07]  /*0f60*/  ISETP.NE.AND P0, PT, R9, 0x1, PT ;  /* 0x000000010900780c */ /* 0x000fce0003f05270 */
[----:B------:R-:W2:Y:S08]  /*0f70*/  LDC R10, c[0x0][0xb0c] ;  /* 0x0002c300ff0a7b82 */ /* 0x000eb00000000800 */
[----:B------:R-:W3:Y:S08]  /*0f80*/  LDC R11, c[0x0][0x370] ;  /* 0x0000dc00ff0b7b82 */ /* 0x000ef00000000800 */
[----:B------:R-:W4:Y:S01]  /*0f90*/  LDC R12, c[0x0][0x374] ;  /* 0x0000dd00ff0c7b82 */ /* 0x000f220000000800 */
[----:B-1----:R-:W-:-:S07]  /*0fa0*/  ISETP.NE.AND P1, PT, R4, 0x1, PT ;  /* 0x000000010400780c */ /* 0x002fce0003f25270 */
[----:B------:R-:W3:Y:S01]  /*0fb0*/  LDC.64 R6, c[0x0][0xb10] ;  /* 0x0002c400ff067b82 */ /* 0x000ee20000000a00 */
[----:B--2---:R-:W-:-:S07]  /*0fc0*/  ISETP.NE.AND P2, PT, R10, 0x1, PT ;  /* 0x000000010a00780c */ /* 0x004fce0003f45270 */
[----:B------:R-:W1:Y:S08]  /*0fd0*/  LDC R8, c[0x0][0xb20] ;  /* 0x0002c800ff087b82 */ /* 0x000e700000000800 */
[----:B------:R-:W2:Y:S01]  /*0fe0*/  LDC.64 R2, c[0x0][0xb28] ;  /* 0x0002ca00ff027b82 */ /* 0x000ea20000000a00 */
[----:B----4-:R-:W-:-:S04]  /*0ff0*/  IMAD.HI.U32 R13, R12, R5, RZ ;  /* 0x000000050c0d7227 */ /* 0x010fc800078e00ff */
[----:B------:R-:W-:-:S04]  /*1000*/  IMAD.HI.U32 R5, R20, R5, RZ ;  /* 0x0000000514057227 */ /* 0x000fc800078e00ff */
[----:B---3--:R-:W-:-:S04]  /*1010*/  IMAD.HI.U32 R14, R11, R6, RZ ;  /* 0x000000060b0e7227 */ /* 0x008fc800078e00ff */
[C---:B------:R-:W-:Y:S01]  /*1020*/  IMAD.HI.U32 R16, R21.reuse, R6, RZ ;  /* 0x0000000615107227 */ /* 0x040fe200078e00ff */
[-C--:B------:R-:W-:Y:S02]  /*1030*/  @P2 SHF.R.U32.HI R11, RZ, R7.reuse, R14 ;  /* 0x00000007ff0b2219 */ /* 0x080fe4000001160e */
[-C--:B-1----:R-:W-:Y:S02]  /*1040*/  @P1 SHF.R.U32.HI R12, RZ, R8.reuse, R13 ;  /* 0x00000008ff0c1219 */ /* 0x082fe4000001160d */
[----:B------:R-:W-:Y:S02]  /*1050*/  SHF.R.U32.HI R5, RZ, R8, R5 ;  /* 0x00000008ff057219 */ /* 0x000fe40000011605 */
[----:B------:R-:W-:Y:S02]  /*1060*/  SHF.R.U32.HI R16, RZ, R7, R16 ;  /* 0x00000007ff107219 */ /* 0x000fe40000011610 */
[----:B------:R-:W-:Y:S01]  /*1070*/  SEL R5, R20, R5, !P1 ;  /* 0x0000000514057207 */ /* 0x000fe20004800000 */
[----:B--2---:R-:W-:Y:S01]  /*1080*/  IMAD.HI.U32 R14, R12, R2, RZ ;  /* 0x000000020c0e7227 */ /* 0x004fe200078e00ff */
[----:B------:R-:W-:-:S02]  /*1090*/  SEL R7, R21, R16, !P2 ;  /* 0x0000001015077207 */ /* 0x000fc40005000000 */
[----:B------:R-:W-:Y:S01]  /*10a0*/  IADD3 R13, PT, PT, -R5, RZ, RZ ;  /* 0x000000ff050d7210 */ /* 0x000fe20007ffe1ff */
[----:B------:R-:W-:Y:S01]  /*10b0*/  IMAD.HI.U32 R6, R11, R2, RZ ;  /* 0x000000020b067227 */ /* 0x000fe200078e00ff */
[----:B------:R-:W-:-:S03]  /*10c0*/  @P0 SHF.R.U32.HI R12, RZ, R3, R14 ;  /* 0x00000003ff0c0219 */ /* 0x000fc6000001160e */
[----:B------:R-:W-:Y:S01]  /*10d0*/  IMAD R13, R4, R13, R20 ;  /* 0x0000000d040d7224 */ /* 0x000fe200078e0214 */
[----:B------:R-:W-:Y:S01]  /*10e0*/  @P0 SHF.R.U32.HI R11, RZ, R3, R6 ;  /* 0x00000003ff0b0219 */ /* 0x000fe20000011606 */
[----:B------:R-:W-:-:S04]  /*10f0*/  IMAD R12, R12, R9, RZ ;  /* 0x000000090c0c7224 */ /* 0x000fc800078e02ff */
[----:B------:R-:W-:Y:S01]  /*1100*/  IMAD R6, R11, R9, RZ ;  /* 0x000000090b067224 */ /* 0x000fe200078e02ff */
[----:B------:R-:W-:-:S04]  /*1110*/  ISETP.GE.AND P1, PT, R5, R12, PT ;  /* 0x0000000c0500720c */ /* 0x000fc80003f26270 */
[----:B------:R-:W-:Y:S01]  /*1120*/  ISETP.GE.OR P1, PT, R7, R6, P1 ;  /* 0x000000060700720c */ /* 0x000fe20000f26670 */
[----:B------:R-:W-:-:S05]  /*1130*/  IMAD.HI.U32 R6, R5, R2, RZ ;  /* 0x0000000205067227 */ /* 0x000fca00078e00ff */
[----:B------:R-:W-:-:S04]  /*1140*/  SHF.R.U32.HI R6, RZ, R3, R6 ;  /* 0x00000003ff067219 */ /* 0x000fc80000011606 */
[----:B------:R-:W-:-:S03]  /*1150*/  SEL R6, R5, R6, !P0 ;  /* 0x0000000605067207 */ /* 0x000fc60004000000 */
[----:B------:R-:W-:Y:S01]  /*1160*/  @!P1 IMAD.HI.U32 R8, R7, R2, RZ ;  /* 0x0000000207089227 */ /* 0x000fe200078e00ff */
[----:B------:R-:W-:-:S04]  /*1170*/  IADD3 R2, PT, PT, -R6, RZ, RZ ;  /* 0x000000ff06027210 */ /* 0x000fc80007ffe1ff */
[----:B------:R-:W-:Y:S01]  /*1180*/  @!P1 SHF.R.U32.HI R8, RZ, R3, R8 ;  /* 0x00000003ff089219 */ /* 0x000fe20000011608 */
[----:B------:R-:W-:-:S03]  /*1190*/  IMAD R2, R9, R2, R5 ;  /* 0x0000000209027224 */ /* 0x000fc600078e0205 */
[----:B------:R-:W-:-:S05]  /*11a0*/  @!P1 SEL R3, R7, R8, !P0 ;  /* 0x0000000807039207 */ /* 0x000fca0004000000 */
[--C-:B------:R-:W-:Y:S02]  /*11b0*/  @!P1 IMAD.IADD R6, R6, 0x1, -R3.reuse ;  /* 0x0000000106069824 */ /* 0x100fe400078e0a03 */
[----:B------:R-:W-:Y:S01]  /*11c0*/  @!P1 IMAD R3, R2, R11, R3 ;  /* 0x0000000b02039224 */ /* 0x000fe200078e0203 */
[----:B------:R-:W-:Y:S01]  /*11d0*/  IADD3 R2, PT, PT, -R7, RZ, RZ ;  /* 0x000000ff07027210 */ /* 0x000fe20007ffe1ff */
[----:B------:R-:W-:Y:S02]  /*11e0*/  @!P1 IMAD R5, R6, R9, R7 ;  /* 0x0000000906059224 */ /* 0x000fe400078e0207 */
[----:B------:R-:W-:Y:S02]  /*11f0*/  @!P1 IMAD.MOV.U32 R7, RZ, RZ, R3 ;  /* 0x000000ffff079224 */ /* 0x000fe400078e0003 */
[----:B------:R-:W-:Y:S02]  /*1200*/  IMAD R2, R10, R2, R21 ;  /* 0x000000020a027224 */ /* 0x000fe400078e0215 */
[----:B------:R-:W-:-:S02]  /*1210*/  IMAD R20, R5, R4, R13 ;  /* 0x0000000405147224 */ /* 0x000fc400078e020d */
[----:B------:R-:W-:Y:S02]  /*1220*/  IMAD R21, R7, R10, R2 ;  /* 0x0000000a07157224 */ /* 0x000fe400078e0202 */
.L_x_15:
[----:B------:R-:W1:Y:S01]  /*1230*/  LDCU UR4, c[0x0][0xb30] ;  /* 0x00016600ff0477ac */ /* 0x000e620008000800 */
[----:B------:R-:W2:Y:S08]  /*1240*/  S2UR UR37, SR_CgaCtaId ;  /* 0x00000000002579c3 */ /* 0x000eb00000008800 */
[----:B------:R-:W3:Y:S01]  /*1250*/  LDC R26, c[0x0][0xb24] ;  /* 0x0002c900ff1a7b82 */ /* 0x000ee20000000800 */
[----:B-1----:R-:W-:-:S09]  /*1260*/  UISETP.NE.AND UP1, UPT, UR4, 0x1, UPT ;  /* 0x000000010400788c */ /* 0x002fd2000bf25270 */
[----:B--2---:R-:W-:Y:S05]  /*1270*/  BRA.U UP1, `(.L_x_16) ;  /* 0x0000000101407547 */ /* 0x004fea000b800000 */
[----:B------:R-:W1:Y:S08]  /*1280*/  LDC.64 R4, c[0x0][0xb10] ;  /* 0x0002c400ff047b82 */ /* 0x000e700000000a00 */
[----:B------:R-:W2:Y:S08]  /*1290*/  LDC.64 R2, c[0x0][0xb18] ;  /* 0x0002c600ff027b82 */ /* 0x000eb00000000a00 */
[----:B------:R-:W4:Y:S08]  /*12a0*/  LDC R6, c[0x0][0xb20] ;  /* 0x0002c800ff067b82 */ /* 0x000f300000000800 */
[----:B------:R-:W3:Y:S01]  /*12b0*/  LDC R8, c[0x0][0xb0c] ;  /* 0x0002c300ff087b82 */ /* 0x000ee20000000800 */
[----:B-1----:R-:W-:-:S05]  /*12c0*/  IMAD.HI.U32 R4, R21, R4, RZ ;  /* 0x0000000415047227 */ /* 0x002fca00078e00ff */
[----:B------:R-:W-:Y:S01]  /*12d0*/  SHF.R.U32.HI R4, RZ, R5, R4 ;  /* 0x00000005ff047219 */ /* 0x000fe20000011604 */
[----:B--2---:R-:W-:Y:S01]  /*12e0*/  IMAD.HI.U32 R3, R20, R3, RZ ;  /* 0x0000000314037227 */ /* 0x004fe200078e00ff */
[----:B------:R-:W-:-:S04]  /*12f0*/  ISETP.NE.AND P0, PT, R2, 0x1, PT ;  /* 0x000000010200780c */ /* 0x000fc80003f05270 */
[----:B----4-:R-:W-:-:S04]  /*1300*/  SHF.R.U32.HI R3, RZ, R6, R3 ;  /* 0x00000006ff037219 */ /* 0x010fc80000011603 */
[----:B------:R-:W-:Y:S02]  /*1310*/  SEL R3, R20, R3, !P0 ;  /* 0x0000000314037207 */ /* 0x000fe40004000000 */
[----:B---3--:R-:W-:-:S04]  /*1320*/  ISETP.NE.AND P1, PT, R8, 0x1, PT ;  /* 0x000000010800780c */ /* 0x008fc80003f25270 */
[----:B------:R-:W-:-:S05]  /*1330*/  SEL R4, R21, R4, !P1 ;  /* 0x0000000415047207 */ /* 0x000fca0004800000 */
[----:B------:R-:W-:Y:S02]  /*1340*/  IMAD.IADD R5, R3, 0x1, -R4 ;  /* 0x0000000103057824 */ /* 0x000fe400078e0a04 */
[----:B------:R-:W-:Y:S02]  /*1350*/  IMAD.IADD R3, R4, 0x1, -R3 ;  /* 0x0000000104037824 */ /* 0x000fe400078e0a03 */
[----:B------:R-:W-:Y:S02]  /*1360*/  IMAD R21, R5, R8, R21 ;  /* 0x0000000805157224 */ /* 0x000fe400078e0215 */
[----:B------:R-:W-:-:S07]  /*1370*/  IMAD R20, R3, R2, R20 ;  /* 0x0000000203147224 */ /* 0x000fce00078e0214 */
.L_x_16:
[----:B------:R-:W-:Y:S01]  /*1380*/  BAR.SYNC.DEFER_BLOCKING 0x0 ;  /* 0x0000000000007b1d */ /* 0x000fe20000010000 */
[----:B------:R-:W-:Y:S01]  /*1390*/  UISETP.NE.AND UP1, UPT, UR8, 0x2, UPT ;  /* 0x000000020800788c */ /* 0x000fe2000bf25270 */
[----:B------:R-:W-:Y:S02]  /*13a0*/  ISETP.NE.OR P5, PT, R0, 0x2, !P5 ;  /* 0x000000020000780c */ /* 0x000fe40006fa5670 */
[----:B------:R-:W-:-:S06]  /*13b0*/  LOP3.LUT R2, R72, 0x1f, RZ, 0xc0, !PT ;  /* 0x0000001f48027812 */ /* 0x000fcc00078ec0ff */
[----:B------:R-:W-:Y:S05]  /*13c0*/  BRA.U UP1, `(.L_x_17) ;  /* 0x0000001101847547 */ /* 0x000fea000b800000 */
[----:B------:R-:W1:Y:S01]  /*13d0*/  LDCU UR13, c[0x0][0x38c] ;  /* 0x00007180ff0d77ac */ /* 0x000e620008000800 */
[----:B------:R-:W2:Y:S01]  /*13e0*/  LDC R9, c[0x0][0x370] ;  /* 0x0000dc00ff097b82 */ /* 0x000ea20000000800 */
[----:B------:R-:W-:Y:S01]  /*13f0*/  PLOP3.LUT P1, PT, PT, PT, UP2, 0x80, 0x8 ;  /* 0x000000000008781c */ /* 0x000fe20003f2f028 */
[----:B------:R-:W-:Y:S01]  /*1400*/  HFMA2 R12, -RZ, RZ, 0, 0 ;  /* 0x00000000ff0c7431 */ /* 0x000fe200000001ff */
[----:B------:R-:W-:Y:S01]  /*1410*/  ISETP.EQ.OR P4, PT, R2, RZ, P5 ;  /* 0x000000ff0200720c */ /* 0x000fe20002f82670 */
[----:B------:R-:W-:Y:S01]  /*1420*/  IMAD.MOV.U32 R15, RZ, RZ, 0x1 ;  /* 0x00000001ff0f7424 */ /* 0x000fe200078e00ff */
[----:B------:R-:W-:Y:S01]  /*1430*/  PLOP3.LUT P1, PT, P1, PT, PT, 0x8, 0x80 ;  /* 0x000000000080781c */ /* 0x000fe20000f2e170 */
[----:B------:R-:W-:Y:S01]  /*1440*/  IMAD.MOV.U32 R14, RZ, RZ, RZ ;  /* 0x000000ffff0e7224 */ /* 0x000fe200078e00ff */
[----:B------:R-:W-:Y:S01]  /*1450*/  MOV R8, 0x1 ;  /* 0x0000000100087802 */ /* 0x000fe20000000f00 */
[----:B------:R-:W4:Y:S01]  /*1460*/  LDC R0, c[0x0][0x374] ;  /* 0x0000dd00ff007b82 */ /* 0x000f220000000800 */
[----:B------:R-:W-:Y:S01]  /*1470*/  IMAD.MOV.U32 R10, RZ, RZ, RZ ;  /* 0x000000ffff0a7224 */ /* 0x000fe200078e00ff */
[----:B------:R-:W2:Y:S01]  /*1480*/  LDCU.64 UR22, c[0x0][0x348] ;  /* 0x00006900ff1677ac */ /* 0x000ea20008000a00 */
[----:B------:R-:W-:Y:S01]  /*1490*/  UMOV UR6, URZ ;  /* 0x000000ff00067c82 */ /* 0x000fe20008000000 */
[----:B-1----:R-:W-:-:S04]  /*14a0*/  UIADD3 UR5, UPT, UPT, UR13, 0x1f, URZ ;  /* 0x0000001f0d057890 */ /* 0x002fc8000fffe0ff */
[----:B------:R-:W-:-:S04]  /*14b0*/  USHF.R.S32.HI UR4, URZ, 0x1f, UR5 ;  /* 0x0000001fff047899 */ /* 0x000fc80008011405 */
[----:B------:R-:W-:-:S04]  /*14c0*/  ULEA.HI UR4, UR4, UR5, URZ, 0x5 ;  /* 0x0000000504047291 */ /* 0x000fc8000f8f28ff */
[----:B------:R-:W-:Y:S02]  /*14d0*/  USHF.R.S32.HI UR15, URZ, 0x5, UR4 ;  /* 0x00000005ff0f7899 */ /* 0x000fe40008011404 */
[----:B------:R-:W-:Y:S02]  /*14e0*/  UIADD3 UR4, UPT, UPT, UR13, -0x1, URZ ;  /* 0xffffffff0d047890 */ /* 0x000fe4000fffe0ff */
[----:B------:R-:W-:Y:S02]  /*14f0*/  UISETP.LT.U32.AND UP0, UPT, UR15, 0x5, UPT ;  /* 0x000000050f00788c */ /* 0x000fe4000bf01070 */
[----:B------:R-:W-:Y:S02]  /*1500*/  UISETP.GE.U32.AND UP1, UPT, UR4, -0x3f, UPT ;  /* 0xffffffc10400788c */ /* 0x000fe4000bf26070 */
[----:B------:R-:W-:Y:S02]  /*1510*/  USEL UR14, UR15, 0x5, UP0 ;  /* 0x000000050f0e7887 */ /* 0x000fe40008000000 */
[----:B------:R-:W-:-:S02]  /*1520*/  UIADD3 UR13, UPT, UPT, UR13, 0x3e, URZ ;  /* 0x0000003e0d0d7890 */ /* 0x000fc4000fffe0ff */
[----:B------:R-:W-:Y:S02]  /*1530*/  UIADD3 UR5, UPT, UPT, UR14, -0x1, URZ ;  /* 0xffffffff0e057890 */ /* 0x000fe4000fffe0ff */
[----:B------:R-:W-:-:S03]  /*1540*/  UIADD3 UR7, UPT, UPT, UR15, -UR14, URZ ;  /* 0x8000000e0f077290 */ /* 0x000fc6000fffe0ff */
[----:B------:R-:W-:-:S04]  /*1550*/  @UP1 UIADD3 UR5, UPT, UPT, UR14, URZ, URZ ;  /* 0x000000ff0e051290 */ /* 0x000fc8000fffe0ff */
[----:B--2---:R-:W-:-:S12]  /*1560*/  UIADD3 UR5, UPT, UPT, UR5, 0x1, URZ ;  /* 0x0000000105057890 */ /* 0x004fd8000fffe0ff */
.L_x_35:
[----:B------:R-:W-:Y:S01]  /*1570*/  UISETP.NE.AND UP0, UPT, UR37, URZ, UPT ;  /* 0x000000ff2500728c */ /* 0x000fe2000bf05270 */
[----:B------:R-:W1:Y:S08]  /*1580*/  S2UR UR37, SR_CgaCtaId ;  /* 0x00000000002579c3 */ /* 0x000e700000008800 */
[----:B------:R-:W-:Y:S05]  /*1590*/  BRA.U UP0, `(.L_x_18) ;  /* 0x0000000100347547 */ /* 0x000fea000b800000 */
[----:B------:R-:W2:Y:S01]  /*15a0*/  S2R R2, SR_CgaCtaId ;  /* 0x0000000000027919 */ /* 0x000ea20000008800 */
[----:B------:R-:W-:-:S04]  /*15b0*/  MOV R3, 0x400 ;  /* 0x0000040000037802 */ /* 0x000fc80000000f00 */
[----:B--2---:R-:W-:Y:S02]  /*15c0*/  LEA R3, R2, R3, 0x18 ;  /* 0x0000000302037211 */ /* 0x004fe400078ec0ff */
[----:B------:R-:W-:-:S03]  /*15d0*/  SHF.L.U32 R2, R8, 0x1f, RZ ;  /* 0x0000001f08027819 */ /* 0x000fc600000006ff */
[----:B------:R-:W-:-:S04]  /*15e0*/  IMAD R3, R10, 0x8, R3 ;  /* 0x000000080a037824 */ /* 0x000fc800078e0203 */
[----:B------:R-:W2:Y:S02]  /*15f0*/  SYNCS.PHASECHK.TRANS64.TRYWAIT P0, [R3+URZ+0x110], R2 ;  /* 0x00011002030075a7 */ /* 0x000ea400080011ff */
[----:B--2---:R-:W-:Y:S05]  /*1600*/  @!P0 BRA `(.L_x_19) ;  /* 0x0000006800088947 */ /* 0x004fea0003800000 */
.L_x_132:
[----:B------:R-:W-:Y:S01]  /*1610*/  VIADD R10, R10, 0x1 ;  /* 0x000000010a0a7836 */ /* 0x000fe20000000000 */
[----:B------:R2:W-:Y:S04]  /*1620*/  SYNCS.ARRIVE.TRANS64.A1T0 RZ, [R3+URZ+0x100], RZ ;  /* 0x000100ff03ff79a7 */ /* 0x0005e800081000ff */
[----:B------:R-:W-:-:S04]  /*1630*/  ISETP.NE.AND P0, PT, R10, 0x2, PT ;  /* 0x000000020a00780c */ /* 0x000fc80003f05270 */
[----:B------:R-:W-:Y:S02]  /*1640*/  SEL R10, R10, RZ, P0 ;  /* 0x000000ff0a0a7207 */ /* 0x000fe40000000000 */
[----:B--2---:R-:W-:-:S04]  /*1650*/  SEL R3, RZ, 0x1, P0 ;  /* 0x00000001ff037807 */ /* 0x004fc80000000000 */
[----:B------:R-:W-:-:S07]  /*1660*/  LOP3.LUT R8, R8, R3, RZ, 0x3c, !PT ;  /* 0x0000000308087212 */ /* 0x000fce00078e3cff */
.L_x_18:
[----:B------:R-:W-:Y:S01]  /*1670*/  UMOV UR4, 0x400 ;  /* 0x0000040000047882 */ /* 0x000fe20000000000 */
[----:B------:R-:W-:Y:S01]  /*1680*/  SHF.L.U32 R2, R15, 0x1f, RZ ;  /* 0x0000001f0f027819 */ /* 0x000fe200000006ff */
[----:B-1----:R-:W-:Y:S01]  /*1690*/  ULEA UR4, UR37, UR4, 0x18 ;  /* 0x0000000425047291 */ /* 0x002fe2000f8ec0ff */
[----:B------:R-:W-:Y:S01]  /*16a0*/  R2UR UR35, R21 ;  /* 0x00000000152372ca */ /* 0x000fe200000e0000 */
[----:B------:R-:W-:Y:S01]  /*16b0*/  UISETP.GE.U32.AND UP0, UPT, UR13, 0x3f, UPT ;  /* 0x0000003f0d00788c */ /* 0x000fe2000bf06070 */
[----:B------:R-:W-:Y:S01]  /*16c0*/  R2UR UR11, R20 ;  /* 0x00000000140b72ca */ /* 0x000fe200000e0000 */
[----:B------:R-:W-:Y:S01]  /*16d0*/  ULEA UR8, UR6, UR4, 0x3 ;  /* 0x0000000406087291 */ /* 0x000fe2000f8e18ff */
[----:B------:R-:W-:-:S08]  /*16e0*/  UMOV UR24, URZ ;  /* 0x000000ff00187c82 */ /* 0x000fd00008000000 */
[----:B------:R1:W2:Y:S01]  /*16f0*/  SYNCS.PHASECHK.TRANS64.TRYWAIT P0, [UR8+0x28], R2 ;  /* 0x00002802ff0075a7 */ /* 0x0002a20008001108 */
[----:B------:R-:W-:Y:S02]  /*1700*/  USHF.L.U32 UR35, UR35, 0x6, URZ ;  /* 0x0000000623237899 */ /* 0x000fe400080006ff */
[----:B------:R-:W-:Y:S01]  /*1710*/  USHF.L.U32 UR11, UR11, 0x7, URZ ;  /* 0x000000070b0b7899 */ /* 0x000fe200080006ff */
[----:B------:R-:W-:Y:S11]  /*1720*/  BRA.U !UP0, `(.L_x_20) ;  /* 0x0000000108a87547 */ /* 0x000ff6000b800000 */
[----:B------:R-:W-:Y:S01]  /*1730*/  UMOV UR16, URZ ;  /* 0x000000ff00107c82 */ /* 0x000fe20008000000 */
[----:B------:R-:W-:-:S05]  /*1740*/  UMOV UR17, UR6 ;  /* 0x0000000600117c82 */ /* 0x000fca0008000000 */
.L_x_25:
[----:B-1----:R-:W-:Y:S01]  /*1750*/  ULEA UR33, UR17, UR4, 0x3 ;  /* 0x0000000411217291 */ /* 0x002fe2000f8e18ff */
[----:B--2---:R-:W-:Y:S01]  /*1760*/  @!P5 MOV R3, 0x3000 ;  /* 0x000030000003d802 */ /* 0x004fe20000000f00 */
[----:B--2---:R-:W-:Y:S10]  /*1770*/  @P0 BRA `(.L_x_21) ;  /* 0x00000000000c0947 */ /* 0x004ff40003800000 */
[----:B------:R-:W-:-:S04]  /*1780*/  SHF.L.U32 R5, R15, 0x1f, RZ ;  /* 0x0000001f0f057819 */ /* 0x000fc800000006ff */
[----:B------:R-:W2:Y:S02]  /*1790*/  SYNCS.PHASECHK.TRANS64.TRYWAIT P0, [UR33+0x28], R5 ;  /* 0x00002805ff0075a7 */ /* 0x000ea40008001121 */
[----:B--2---:R-:W-:Y:S05]  /*17a0*/  @!P0 BRA `(.L_x_22) ;  /* 0x0000006400b48947 */ /* 0x004fea0003800000 */
.L_x_21:
[----:B------:R2:W-:Y:S01]  /*17b0*/  @!P5 SYNCS.ARRIVE.TRANS64 RZ, [UR33], R3 ;  /* 0x00000003ffffd9a7 */ /* 0x0005e20008000021 */
[----:B------:R-:W-:Y:S04]  /*17c0*/  BSSY.RECONVERGENT B0, `(.L_x_23) ;  /* 0x0000003000007945 */ /* 0x000fe80003800200 */
[----:B------:R-:W-:Y:S05]  /*17d0*/  @P4 BRA `(.L_x_24) ;  /* 0x0000000000044947 */ /* 0x000fea0003800000 */
[----:B------:R-:W-:Y:S05]  /*17e0*/  BPT.TRAP 0x1 ;  /* 0x000000040000795c */ /* 0x000fea0000300000 */
.L_x_24:
[----:B------:R-:W-:Y:S05]  /*17f0*/  BSYNC.RECONVERGENT B0 ;  /* 0x0000000000007941 */ /* 0x000fea0003800200 */
.L_x_23:
[----:B------:R-:W-:Y:S02]  /*1800*/  UIADD3 UR6, UPT, UPT, UR17, 0x1, URZ ;  /* 0x0000000111067890 */ /* 0x000fe4000fffe0ff */
[----:B------:R-:W-:Y:S02]  /*1810*/  ULEA UR32, UR17, UR4, 0xc ;  /* 0x0000000411207291 */ /* 0x000fe4000f8e60ff */
[----:B------:R-:W-:Y:S02]  /*1820*/  UISETP.NE.AND UP0, UPT, UR6, 0x5, UPT ;  /* 0x000000050600788c */ /* 0x000fe4000bf05270 */
[----:B------:R-:W-:Y:S02]  /*1830*/  UIADD3 UR26, UP1, UPT, UR22, 0x80, URZ ;  /* 0x00000080161a7890 */ /* 0x000fe4000ff3e0ff */
[----:B------:R-:W-:Y:S02]  /*1840*/  USEL UR9, URZ, 0x1, UP0 ;  /* 0x00000001ff097887 */ /* 0x000fe40008000000 */
[----:B------:R-:W-:-:S02]  /*1850*/  USEL UR6, UR6, URZ, UP0 ;  /* 0x000000ff06067287 */ /* 0x000fc40008000000 */
[----:B------:R-:W-:Y:S02]  /*1860*/  UIADD3 UR20, UP0, UPT, UR22, 0x180, URZ ;  /* 0x0000018016147890 */ /* 0x000fe4000ff1e0ff */
[----:B------:R-:W-:Y:S01]  /*1870*/  ULEA UR8, UR6, UR4, 0x3 ;  /* 0x0000000406087291 */ /* 0x000fe2000f8e18ff */
[----:B------:R-:W-:Y:S01]  /*1880*/  LOP3.LUT R15, R15, UR9, RZ, 0x3c, !PT ;  /* 0x000000090f0f7c12 */ /* 0x000fe2000f8e3cff */
[----:B------:R-:W-:Y:S02]  /*1890*/  USHF.L.U32 UR34, UR16, 0x5, URZ ;  /* 0x0000000510227899 */ /* 0x000fe400080006ff */
[----:B------:R-:W-:Y:S01]  /*18a0*/  UIADD3.X UR27, UPT, UPT, URZ, UR23, URZ, UP1, !UPT ;  /* 0x00000017ff1b7290 */ /* 0x000fe20008ffe4ff */
[----:B-1----:R-:W-:Y:S01]  /*18b0*/  SHF.L.U32 R2, R15, 0x1f, RZ ;  /* 0x0000001f0f027819 */ /* 0x002fe200000006ff */
[----:B------:R-:W-:Y:S02]  /*18c0*/  UIADD3 UR32, UPT, UPT, UR32, 0x4400, URZ ;  /* 0x0000440020207890 */ /* 0x000fe4000fffe0ff */
[----:B------:R-:W-:Y:S01]  /*18d0*/  UIADD3.X UR21, UPT, UPT, URZ, UR23, URZ, UP0, !UPT ;  /* 0x00000017ff157290 */ /* 0x000fe200087fe4ff */
[----:B------:R1:W1:Y:S01]  /*18e0*/  SYNCS.PHASECHK.TRANS64.TRYWAIT P0, [UR8+0x28], R2 ;  /* 0x00002802ff0075a7 */ /* 0x0002620008001108 */
[----:B------:R-:W-:Y:S01]  /*18f0*/  ULEA UR8, UR17, UR4, 0xd ;  /* 0x0000000411087291 */ /* 0x000fe2000f8e68ff */
[----:B------:R-:W-:Y:S01]  /*1900*/  UMOV UR18, 0x0 ;  /* 0x0000000000127882 */ /* 0x000fe20000000000 */
[----:B------:R-:W-:-:S02]  /*1910*/  UMOV UR19, 0x10000000 ;  /* 0x1000000000137882 */ /* 0x000fc40000000000 */
[----:B------:R-:W-:Y:S01]  /*1920*/  UIADD3 UR8, UPT, UPT, UR8, 0x9400, URZ ;  /* 0x0000940008087890 */ /* 0x000fe2000fffe0ff */
[----:B------:R1:W-:Y:S01]  /*1930*/  UTMALDG.3D [UR32], [UR26], desc[UR18] ;  /* 0x000012201a0075b4 */ /* 0x0003e20008011000 */
[----:B------:R-:W-:Y:S01]  /*1940*/  UMOV UR12, UR36 ;  /* 0x00000024000c7c82 */ /* 0x000fe20008000000 */
[----:B------:R-:W-:Y:S01]  /*1950*/  UMOV UR9, UR33 ;  /* 0x0000002100097c82 */ /* 0x000fe20008000000 */
[----:B------:R-:W-:Y:S01]  /*1960*/  UMOV UR10, UR34 ;  /* 0x00000022000a7c82 */ /* 0x000fe20008000000 */
[----:B------:R-:W-:Y:S01]  /*1970*/  UIADD3 UR16, UPT, UPT, UR16, 0x1, URZ ;  /* 0x0000000110107890 */ /* 0x000fe2000fffe0ff */
[----:B------:R-:W-:Y:S01]  /*1980*/  UMOV UR24, UR5 ;  /* 0x0000000500187c82 */ /* 0x000fe20008000000 */
[----:B------:R-:W-:Y:S02]  /*1990*/  UMOV UR17, UR6 ;  /* 0x0000000600117c82 */ /* 0x000fe40008000000 */
[----:B------:R1:W-:Y:S01]  /*19a0*/  UTMALDG.3D [UR8], [UR20], desc[UR18] ;  /* 0x00001208140075b4 */ /* 0x0003e20008011000 */
[----:B------:R-:W-:-:S09]  /*19b0*/  UISETP.NE.AND UP0, UPT, UR16, UR5, UPT ;  /* 0x000000051000728c */ /* 0x000fd2000bf05270 */
[----:B------:R-:W-:Y:S05]  /*19c0*/  BRA.U UP0, `(.L_x_25) ;  /* 0xfffffffd00607547 */ /* 0x000fea000b83ffff */
.L_x_20:
[----:B-1----:R-:W-:Y:S01]  /*19d0*/  ULEA UR8, UR6, UR4, 0x3 ;  /* 0x0000000406087291 */ /* 0x002fe2000f8e18ff */
[----:B------:R-:W-:Y:S01]  /*19e0*/  SHF.L.U32 R2, R15, 0x1f, RZ ;  /* 0x0000001f0f027819 */ /* 0x000fe200000006ff */
[----:B------:R-:W-:Y:S01]  /*19f0*/  @!P1 SYNCS.ARRIVE.TRANS64.A1T0 RZ, [UR4+0x98], RZ ;  /* 0x000098ffffff99a7 */ /* 0x000fe20008100004 */
[----:B------:R-:W-:-:S06]  /*1a00*/  UISETP.GT.AND UP0, UPT, UR15, UR14, UPT ;  /* 0x0000000e0f00728c */ /* 0x000fcc000bf04270 */
[----:B--2---:R1:W2:Y:S03]  /*1a10*/  SYNCS.PHASECHK.TRANS64.TRYWAIT P0, [UR8+0x28], R2 ;  /* 0x00002802ff0075a7 */ /* 0x0042a60008001108 */
[----:B------:R-:W-:Y:S05]  /*1a20*/  BRA.U !UP0, `(.L_x_26) ;  /* 0x0000000108ac7547 */ /* 0x000fea000b800000 */
[----:B------:R-:W-:Y:S01]  /*1a30*/  UIADD3 UR21, UPT, UPT, UR7, UR24, URZ ;  /* 0x0000001807157290 */ /* 0x000fe2000fffe0ff */
[----:B------:R-:W-:-:S11]  /*1a40*/  UMOV UR25, UR6 ;  /* 0x0000000600197c82 */ /* 0x000fd60008000000 */
.L_x_31:
[----:B-1----:R-:W-:Y:S01]  /*1a50*/  ULEA UR17, UR25, UR4, 0x3 ;  /* 0x0000000419117291 */ /* 0x002fe2000f8e18ff */
[----:B--2---:R-:W-:Y:S01]  /*1a60*/  @!P5 MOV R3, 0x3000 ;  /* 0x000030000003d802 */ /* 0x004fe20000000f00 */
[----:B--2---:R-:W-:Y:S10]  /*1a70*/  @P0 BRA `(.L_x_27) ;  /* 0x00000000000c0947 */ /* 0x004ff40003800000 */
[----:B------:R-:W-:-:S04]  /*1a80*/  SHF.L.U32 R5, R15, 0x1f, RZ ;  /* 0x0000001f0f057819 */ /* 0x000fc800000006ff */
[----:B------:R-:W2:Y:S02]  /*1a90*/  SYNCS.PHASECHK.TRANS64.TRYWAIT P0, [UR17+0x28], R5 ;  /* 0x00002805ff0075a7 */ /* 0x000ea40008001111 */
[----:B--2---:R-:W-:Y:S05]  /*1aa0*/  @!P0 BRA `(.L_x_28) ;  /* 0x00000064000c8947 */ /* 0x004fea0003800000 */
.L_x_27:
[----:B------:R2:W-:Y:S01]  /*1ab0*/  @!P5 SYNCS.ARRIVE.TRANS64 RZ, [UR17], R3 ;  /* 0x00000003ffffd9a7 */ /* 0x0005e20008000011 */
[----:B------:R-:W-:Y:S04]  /*1ac0*/  BSSY.RECONVERGENT B0, `(.L_x_29) ;  /* 0x0000003000007945 */ /* 0x000fe80003800200 */
[----:B------:R-:W-:Y:S05]  /*1ad0*/  @P4 BRA `(.L_x_30) ;  /* 0x0000000000044947 */ /* 0x000fea0003800000 */
[----:B------:R-:W-:Y:S05]  /*1ae0*/  BPT.TRAP 0x1 ;  /* 0x000000040000795c */ /* 0x000fea0000300000 */
.L_x_30:
[----:B------:R-:W-:Y:S05]  /*1af0*/  BSYNC.RECONVERGENT B0 ;  /* 0x0000000000007941 */ /* 0x000fea0003800200 */
.L_x_29:
        /* <DEDUP_REMOVED lines=10> */
[----:B------:R-:W-:Y:S01]  /*1ba0*/  UIADD3 UR16, UPT, UPT, UR16, 0x4400, URZ ;  /* 0x0000440010107890 */ /* 0x000fe2000fffe0ff */
[----:B-1----:R-:W-:Y:S01]  /*1bb0*/  SHF.L.U32 R2, R15, 0x1f, RZ ;  /* 0x0000001f0f027819 */ /* 0x002fe200000006ff */
[----:B------:R-:W-:Y:S02]  /*1bc0*/  UIADD3.X UR31, UPT, UPT, URZ, UR23, URZ, UP1, !UPT ;  /* 0x00000017ff1f7290 */ /* 0x000fe40008ffe4ff */
[----:B------:R-:W-:Y:S01]  /*1bd0*/  UIADD3.X UR29, UPT, UPT, URZ, UR23, URZ, UP0, !UPT ;  /* 0x00000017ff1d7290 */ /* 0x000fe200087fe4ff */
[----:B------:R1:W1:Y:S01]  /*1be0*/  SYNCS.PHASECHK.TRANS64.TRYWAIT P0, [UR8+0x28], R2 ;  /* 0x00002802ff0075a7 */ /* 0x0002620008001108 */
[----:B------:R-:W-:Y:S01]  /*1bf0*/  ULEA UR8, UR25, UR4, 0xd ;  /* 0x0000000419087291 */ /* 0x000fe2000f8e68ff */
[----:B------:R-:W-:Y:S01]  /*1c00*/  UMOV UR26, 0x0 ;  /* 0x00000000001a7882 */ /* 0x000fe20000000000 */
[----:B------:R-:W-:-:S02]  /*1c10*/  UMOV UR27, 0x10000000 ;  /* 0x10000000001b7882 */ /* 0x000fc40000000000 */
[----:B------:R-:W-:Y:S01]  /*1c20*/  UIADD3 UR8, UPT, UPT, UR8, 0x9400, URZ ;  /* 0x0000940008087890 */ /* 0x000fe2000fffe0ff */
[----:B------:R-:W-:Y:S01]  /*1c30*/  UMOV UR19, UR35 ;  /* 0x0000002300137c82 */ /* 0x000fe20008000000 */
[----:B------:R-:W-:Y:S01]  /*1c40*/  UMOV UR20, UR36 ;  /* 0x0000002400147c82 */ /* 0x000fe20008000000 */
[----:B------:R-:W-:Y:S01]  /*1c50*/  UMOV UR12, UR36 ;  /* 0x00000024000c7c82 */ /* 0x000fe20008000000 */
[----:B------:R-:W-:Y:S01]  /*1c60*/  UMOV UR9, UR17 ;  /* 0x0000001100097c82 */ /* 0x000fe20008000000 */
[----:B------:R-:W-:Y:S01]  /*1c70*/  UMOV UR10, UR18 ;  /* 0x00000012000a7c82 */ /* 0x000fe20008000000 */
[----:B------:R1:W-:Y:S01]  /*1c80*/  UTMALDG.3D [UR16], [UR30], desc[UR26] ;  /* 0x00001a101e0075b4 */ /* 0x0003e20008011000 */
[----:B------:R-:W-:Y:S01]  /*1c90*/  UIADD3 UR24, UPT, UPT, UR24, 0x1, URZ ;  /* 0x0000000118187890 */ /* 0x000fe2000fffe0ff */
[----:B------:R-:W-:-:S03]  /*1ca0*/  UMOV UR25, UR6 ;  /* 0x0000000600197c82 */ /* 0x000fc60008000000 */
[----:B------:R-:W-:Y:S01]  /*1cb0*/  UISETP.NE.AND UP0, UPT, UR24, UR21, UPT ;  /* 0x000000151800728c */ /* 0x000fe2000bf05270 */
[----:B------:R1:W-:Y:S08]  /*1cc0*/  UTMALDG.3D [UR8], [UR28], desc[UR26] ;  /* 0x00001a081c0075b4 */ /* 0x0003f00008011000 */
[----:B------:R-:W-:Y:S05]  /*1cd0*/  BRA.U UP0, `(.L_x_31) ;  /* 0xfffffffd005c7547 */ /* 0x000fea000b83ffff */
.L_x_26:
[----:B-1----:R-:W-:Y:S01]  /*1ce0*/  LEA R2, R14, UR4, 0x3 ;  /* 0x000000040e027c11 */ /* 0x002fe2000f8e18ff */
[----:B------:R-:W-:Y:S01]  /*1cf0*/  NOP ;  /* 0x0000000000007918 */ /* 0x000fe20000000000 */
[----:B--2---:R-:W-:Y:S02]  /*1d00*/  SHF.L.U32 R3, R12, 0x1f, RZ ;  /* 0x0000001f0c037819 */ /* 0x004fe400000006ff */
[----:B------:R-:W-:Y:S02]  /*1d10*/  LEA R4, R14, UR4, 0x4 ;  /* 0x000000040e047c11 */ /* 0x000fe4000f8e20ff */
[----:B------:R-:W1:Y:S02]  /*1d20*/  SYNCS.PHASECHK.TRANS64.TRYWAIT P0, [R2+URZ+0xa0], R3 ;  /* 0x0000a003020075a7 */ /* 0x000e6400080011ff */
[----:B-1----:R-:W-:Y:S05]  /*1d30*/  @!P0 BRA `(.L_x_32) ;  /* 0x0000006000808947 */ /* 0x002fea0003800000 */
.L_x_135:
[----:B------:R-:W2:Y:S01]  /*1d40*/  LDS.128 R4, [R4+0x130] ;  /* 0x0001300004047984 */ /* 0x000ea20000000c00 */
[----:B---3--:R-:W-:Y:S01]  /*1d50*/  ISETP.GE.AND P0, PT, R26, 0x1, PT ;  /* 0x000000011a00780c */ /* 0x008fe20003f06270 */
[----:B-1----:R-:W-:Y:S01]  /*1d60*/  VIADD R2, R2, 0xb0 ;  /* 0x000000b002027836 */ /* 0x002fe20000000000 */
[----:B------:R-:W-:Y:S01]  /*1d70*/  @!PT LDS RZ, [RZ] ;  /* 0x00000000fffff984 */ /* 0x000fe20000000800 */
[----:B------:R-:W-:Y:S01]  /*1d80*/  @!PT LDS RZ, [RZ] ;  /* 0x00000000fffff984 */ /* 0x000fe20000000800 */
[----:B------:R-:W-:Y:S01]  /*1d90*/  @!PT LDS RZ, [RZ] ;  /* 0x00000000fffff984 */ /* 0x000fe20000000800 */
[----:B------:R-:W-:Y:S01]  /*1da0*/  @!PT LDS RZ, [RZ] ;  /* 0x00000000fffff984 */ /* 0x000fe20000000800 */
[----:B------:R1:W-:Y:S06]  /*1db0*/  MEMBAR.ALL.CTA ;  /* 0x0000000000007992 */ /* 0x0003ec0000008000 */
[----:B-1----:R-:W1:Y:S01]  /*1dc0*/  FENCE.VIEW.ASYNC.S ;  /* 0x00000000000073c6 */ /* 0x002e620000000000 */
[----:B------:R-:W-:-:S04]  /*1dd0*/  PRMT R2, RZ, 0x654, R2 ;  /* 0x00000654ff027816 */ /* 0x000fc80000000002 */
[----:B-1----:R1:W-:Y:S01]  /*1de0*/  SYNCS.ARRIVE.TRANS64.RED.A1T0 RZ, [R2+URZ], RZ ;  /* 0x000000ff02ff79a7 */ /* 0x0023e200081004ff */
[----:B--2---:R-:W-:-:S13]  /*1df0*/  LOP3.LUT P2, RZ, R6, 0x1, RZ, 0xc0, !PT ;  /* 0x0000000106ff7812 */ /* 0x004fda000784c0ff */
[----:B------:R-:W-:Y:S01]  /*1e00*/  @P2 SHF.R.U32.HI R3, RZ, 0x10, R5 ;  /* 0x00000010ff032819 */ /* 0x000fe20000011605 */
[----:B------:R-:W-:Y:S01]  /*1e10*/  VOTEU.ANY UP0, P2 ;  /* 0x0000000000ff7886 */ /* 0x000fe20001000100 */
[----:B------:R-:W-:Y:S02]  /*1e20*/  @P2 MOV R13, R4 ;  /* 0x00000004000d2202 */ /* 0x000fe40000000f00 */
[----:B------:R-:W-:Y:S02]  /*1e30*/  @P2 R2UR.BROADCAST UR8, R3 ;  /* 0x00000000030822ca */ /* 0x000fe400008e0000 */
[----:B------:R-:W-:-:S11]  /*1e40*/  @P2 LOP3.LUT R11, R5, 0xffff, RZ, 0xc0, !PT ;  /* 0x0000ffff050b2812 */ /* 0x000fd600078ec0ff */
[----:B------:R-:W-:Y:S01]  /*1e50*/  @UP0 UMOV UR36, UR8 ;  /* 0x0000000800240c82 */ /* 0x000fe20008000000 */
[----:B-1----:R-:W-:Y:S05]  /*1e60*/  @!P0 BRA `(.L_x_33) ;  /* 0x0000000000b88947 */ /* 0x002fea0003800000 */
[----:B------:R-:W4:Y:S01]  /*1e70*/  LDC.64 R4, c[0x0][0xb18] ;  /* 0x0002c600ff047b82 */ /* 0x000f220000000a00 */
[----:B------:R-:W-:-:S07]  /*1e80*/  ISETP.NE.AND P3, PT, R26, 0x1, PT ;  /* 0x000000011a00780c */ /* 0x000fce0003f65270 */
[----:B------:R-:W1:Y:S08]  /*1e90*/  LDC.64 R6, c[0x0][0xb10] ;  /* 0x0002c400ff067b82 */ /* 0x000e700000000a00 */
[----:B------:R-:W2:Y:S08]  /*1ea0*/  LDC R16, c[0x0][0xb20] ;  /* 0x0002c800ff107b82 */ /* 0x000eb00000000800 */
[----:B------:R-:W3:Y:S01]  /*1eb0*/  LDC R18, c[0x0][0xb0c] ;  /* 0x0002c300ff127b82 */ /* 0x000ee20000000800 */
[----:B----4-:R-:W-:Y:S01]  /*1ec0*/  IMAD.HI.U32 R17, R0, R5, RZ ;  /* 0x0000000500117227 */ /* 0x010fe200078e00ff */
[----:B------:R-:W-:-:S03]  /*1ed0*/  ISETP.NE.AND P0, PT, R4, 0x1, PT ;  /* 0x000000010400780c */ /* 0x000fc60003f05270 */
[----:B------:R-:W-:-:S03]  /*1ee0*/  IMAD.HI.U32 R5, R11, R5, RZ ;  /* 0x000000050b057227 */ /* 0x000fc600078e00ff */
[----:B------:R-:W4:Y:S01]  /*1ef0*/  LDC.64 R2, c[0x0][0xb28] ;  /* 0x0002ca00ff027b82 */ /* 0x000f220000000a00 */
[----:B-1----:R-:W-:-:S04]  /*1f00*/  IMAD.HI.U32 R20, R9, R6, RZ ;  /* 0x0000000609147227 */ /* 0x002fc800078e00ff */
[----:B------:R-:W-:Y:S01]  /*1f10*/  IMAD.HI.U32 R22, R13, R6, RZ ;  /* 0x000000060d167227 */ /* 0x000fe200078e00ff */
[----:B------:R-:W-:Y:S02]  /*1f20*/  SHF.R.U32.HI R20, RZ, R7, R20 ;  /* 0x00000007ff147219 */ /* 0x000fe40000011614 */
[-C--:B--2---:R-:W-:Y:S02]  /*1f30*/  SHF.R.U32.HI R17, RZ, R16.reuse, R17 ;  /* 0x00000010ff117219 */ /* 0x084fe40000011611 */
[----:B------:R-:W-:Y:S02]  /*1f40*/  SHF.R.U32.HI R16, RZ, R16, R5 ;  /* 0x00000010ff107219 */ /* 0x000fe40000011605 */
[----:B------:R-:W-:Y:S02]  /*1f50*/  SEL R17, R0, R17, !P0 ;  /* 0x0000001100117207 */ /* 0x000fe40004000000 */
[----:B------:R-:W-:Y:S02]  /*1f60*/  SHF.R.U32.HI R22, RZ, R7, R22 ;  /* 0x00000007ff167219 */ /* 0x000fe40000011616 */
[----:B---3--:R-:W-:-:S02]  /*1f70*/  ISETP.NE.AND P1, PT, R18, 0x1, PT ;  /* 0x000000011200780c */ /* 0x008fc40003f25270 */
[----:B------:R-:W-:Y:S02]  /*1f80*/  SEL R5, R11, R16, !P0 ;  /* 0x000000100b057207 */ /* 0x000fe40004000000 */
[----:B------:R-:W-:Y:S02]  /*1f90*/  SEL R19, R9, R20, !P1 ;  /* 0x0000001409137207 */ /* 0x000fe40004800000 */
[----:B------:R-:W-:Y:S01]  /*1fa0*/  SEL R7, R13, R22, !P1 ;  /* 0x000000160d077207 */ /* 0x000fe20004800000 */
[----:B----4-:R-:W-:-:S04]  /*1fb0*/  IMAD.HI.U32 R20, R17, R2, RZ ;  /* 0x0000000211147227 */ /* 0x010fc800078e00ff */
[----:B------:R-:W-:Y:S01]  /*1fc0*/  IMAD.HI.U32 R6, R19, R2, RZ ;  /* 0x0000000213067227 */ /* 0x000fe200078e00ff */
[----:B------:R-:W-:-:S04]  /*1fd0*/  @P3 SHF.R.U32.HI R17, RZ, R3, R20 ;  /* 0x00000003ff113219 */ /* 0x000fc80000011614 */
        /* <DEDUP_REMOVED lines=8> */
[----:B------:R-:W-:-:S04]  /*2060*/  @!P0 IMAD.HI.U32 R16, R7, R2, RZ ;  /* 0x0000000207108227 */ /* 0x000fc800078e00ff */
[----:B------:R-:W-:Y:S01]  /*2070*/  IMAD.MOV R2, RZ, RZ, -R6 ;  /* 0x000000ffff027224 */ /* 0x000fe200078e0a06 */
[----:B------:R-:W-:-:S03]  /*2080*/  @!P0 SHF.R.U32.HI R16, RZ, R3, R16 ;  /* 0x00000003ff108219 */ /* 0x000fc60000011610 */
[----:B------:R-:W-:Y:S01]  /*2090*/  IMAD R2, R26, R2, R5 ;  /* 0x000000021a027224 */ /* 0x000fe200078e0205 */
[----:B------:R-:W-:Y:S02]  /*20a0*/  @!P0 SEL R3, R7, R16, !P3 ;  /* 0x0000001007038207 */ /* 0x000fe40005800000 */
[----:B------:R-:W-:-:S03]  /*20b0*/  IADD3 R16, PT, PT, -R5, RZ, RZ ;  /* 0x000000ff05107210 */ /* 0x000fc60007ffe1ff */
[--C-:B------:R-:W-:Y:S02]  /*20c0*/  @!P0 IMAD.IADD R6, R6, 0x1, -R3.reuse ;  /* 0x0000000106068824 */ /* 0x100fe400078e0a03 */
[----:B------:R-:W-:Y:S01]  /*20d0*/  @!P0 IMAD R3, R2, R19, R3 ;  /* 0x0000001302038224 */ /* 0x000fe200078e0203 */
[----:B------:R-:W-:Y:S01]  /*20e0*/  IADD3 R2, PT, PT, -R7, RZ, RZ ;  /* 0x000000ff07027210 */ /* 0x000fe20007ffe1ff */
[----:B------:R-:W-:Y:S02]  /*20f0*/  @!P0 IMAD R5, R26, R6, R7 ;  /* 0x000000061a058224 */ /* 0x000fe400078e0207 */
[----:B------:R-:W-:Y:S02]  /*2100*/  IMAD R11, R4, R16, R11 ;  /* 0x00000010040b7224 */ /* 0x000fe400078e020b */
[----:B------:R-:W-:Y:S02]  /*2110*/  @!P0 IMAD.MOV.U32 R7, RZ, RZ, R3 ;  /* 0x000000ffff078224 */ /* 0x000fe400078e0003 */
[----:B------:R-:W-:-:S02]  /*2120*/  IMAD R2, R18, R2, R13 ;  /* 0x0000000212027224 */ /* 0x000fc400078e020d */
[----:B------:R-:W-:Y:S02]  /*2130*/  IMAD R11, R5, R4, R11 ;  /* 0x00000004050b7224 */ /* 0x000fe400078e020b */
[----:B------:R-:W-:Y:S02]  /*2140*/  IMAD R13, R7, R18, R2 ;  /* 0x00000012070d7224 */ /* 0x000fe400078e0202 */
.L_x_33:
[----:B------:R-:W1:Y:S02]  /*2150*/  LDCU UR8, c[0x0][0xb30] ;  /* 0x00016600ff0877ac */ /* 0x000e640008000800 */
[----:B-1----:R-:W-:-:S09]  /*2160*/  UISETP.NE.AND UP0, UPT, UR8, 0x1, UPT ;  /* 0x000000010800788c */ /* 0x002fd2000bf05270 */
[----:B------:R-:W-:Y:S05]  /*2170*/  BRA.U UP0, `(.L_x_34) ;  /* 0x0000000100407547 */ /* 0x000fea000b800000 */
[----:B------:R-:W1:Y:S08]  /*2180*/  LDC.64 R4, c[0x0][0xb10] ;  /* 0x0002c400ff047b82 */ /* 0x000e700000000a00 */
[----:B------:R-:W2:Y:S08]  /*2190*/  LDC.64 R2, c[0x0][0xb18] ;  /* 0x0002c600ff027b82 */ /* 0x000eb00000000a00 */
[----:B------:R-:W3:Y:S08]  /*21a0*/  LDC R6, c[0x0][0xb20] ;  /* 0x0002c800ff067b82 */ /* 0x000ef00000000800 */
[----:B------:R-:W4:Y:S01]  /*21b0*/  LDC R16, c[0x0][0xb0c] ;  /* 0x0002c300ff107b82 */ /* 0x000f220000000800 */
[----:B-1----:R-:W-:-:S05]  /*21c0*/  IMAD.HI.U32 R4, R13, R4, RZ ;  /* 0x000000040d047227 */ /* 0x002fca00078e00ff */
[----:B------:R-:W-:Y:S01]  /*21d0*/  SHF.R.U32.HI R4, RZ, R5, R4 ;  /* 0x00000005ff047219 */ /* 0x000fe20000011604 */
[----:B--2---:R-:W-:Y:S01]  /*21e0*/  IMAD.HI.U32 R3, R11, R3, RZ ;  /* 0x000000030b037227 */ /* 0x004fe200078e00ff */
[----:B------:R-:W-:-:S04]  /*21f0*/  ISETP.NE.AND P0, PT, R2, 0x1, PT ;  /* 0x000000010200780c */ /* 0x000fc80003f05270 */
[----:B---3--:R-:W-:-:S04]  /*2200*/  SHF.R.U32.HI R6, RZ, R6, R3 ;  /* 0x00000006ff067219 */ /* 0x008fc80000011603 */
[----:B------:R-:W-:Y:S02]  /*2210*/  SEL R3, R11, R6, !P0 ;  /* 0x000000060b037207 */ /* 0x000fe40004000000 */
[----:B----4-:R-:W-:-:S04]  /*2220*/  ISETP.NE.AND P1, PT, R16, 0x1, PT ;  /* 0x000000011000780c */ /* 0x010fc80003f25270 */
[----:B------:R-:W-:-:S05]  /*2230*/  SEL R4, R13, R4, !P1 ;  /* 0x000000040d047207 */ /* 0x000fca0004800000 */
[----:B------:R-:W-:Y:S02]  /*2240*/  IMAD.IADD R5, R3, 0x1, -R4 ;  /* 0x0000000103057824 */ /* 0x000fe400078e0a04 */
[----:B------:R-:W-:Y:S02]  /*2250*/  IMAD.IADD R3, R4, 0x1, -R3 ;  /* 0x0000000104037824 */ /* 0x000fe400078e0a03 */
[----:B------:R-:W-:Y:S02]  /*2260*/  IMAD R13, R5, R16, R13 ;  /* 0x00000010050d7224 */ /* 0x000fe400078e020d */
[----:B------:R-:W-:-:S07]  /*2270*/  IMAD R11, R3, R2, R11 ;  /* 0x00000002030b7224 */ /* 0x000fce00078e020b */
.L_x_34:
[----:B------:R-:W-:Y:S01]  /*2280*/  VIADD R14, R14, 0x1 ;  /* 0x000000010e0e7836 */ /* 0x000fe20000000000 */
[----:B------:R-:W-:Y:S01]  /*2290*/  PLOP3.LUT P1, PT, PT, PT, PT, 0x80, 0x8 ;  /* 0x000000000008781c */ /* 0x000fe20003f2f070 */
[----:B------:R-:W-:Y:S02]  /*22a0*/  IMAD.IADD R21, R13, 0x1, R60 ;  /* 0x000000010d157824 */ /* 0x000fe400078e023c */
[----:B------:R-:W-:Y:S01]  /*22b0*/  IMAD.IADD R20, R11, 0x1, R58 ;  /* 0x000000010b147824 */ /* 0x000fe200078e023a */
[----:B------:R-:W-:-:S04]  /*22c0*/  ISETP.NE.AND P0, PT, R14, 0x2, PT ;  /* 0x000000020e00780c */ /* 0x000fc80003f05270 */
[----:B------:R-:W-:Y:S02]  /*22d0*/  SEL R3, RZ, 0x1, P0 ;  /* 0x00000001ff037807 */ /* 0x000fe40000000000 */
[----:B------:R-:W-:Y:S02]  /*22e0*/  SEL R14, R14, RZ, P0 ;  /* 0x000000ff0e0e7207 */ /* 0x000fe40000000000 */
[----:B------:R-:W-:Y:S01]  /*22f0*/  LOP3.LUT R12, R12, R3, RZ, 0x3c, !PT ;  /* 0x000000030c0c7212 */ /* 0x000fe200078e3cff */
[----:B------:R-:W-:Y:S06]  /*2300*/  @P2 BRA `(.L_x_35) ;  /* 0xfffffff000982947 */ /* 0x000fec000383ffff */
[----:B------:R-:W-:Y:S01]  /*2310*/  UIADD3 UR4, UPT, UPT, UR4, 0x28, URZ ;  /* 0x0000002804047890 */ /* 0x000fe2000fffe0ff */
[----:B------:R-:W-:-:S03]  /*2320*/  SHF.L.U32 R3, R15, 0x1f, RZ ;  /* 0x0000001f0f037819 */ /* 0x000fc600000006ff */
[----:B------:R-:W-:-:S09]  /*2330*/  ULEA UR5, UR6, UR4, 0x3 ;  /* 0x0000000406057291 */ /* 0x000fd2000f8e18ff */
[----:B------:R-:W1:Y:S02]  /*2340*/  SYNCS.PHASECHK.TRANS64.TRYWAIT P0, [UR5], R3 ;  /* 0x00000003ff0075a7 */ /* 0x000e640008001105 */
[----:B-1----:R-:W-:Y:S05]  /*2350*/  @!P0 BRA `(.L_x_36) ;  /* 0x0000005c000c8947 */ /* 0x002fea0003800000 */
.L_x_137:
[----:B------:R-:W-:-:S04]  /*2360*/  UIADD3 UR6, UPT, UPT, UR6, 0x1, URZ ;  /* 0x0000000106067890 */ /* 0x000fc8000fffe0ff */
[----:B------:R-:W-:-:S04]  /*2370*/  UISETP.NE.AND UP0, UPT, UR6, 0x5, UPT ;  /* 0x000000050600788c */ /* 0x000fc8000bf05270 */
[----:B------:R-:W-:Y:S02]  /*2380*/  USEL UR7, URZ, 0x1, UP0 ;  /* 0x00000001ff077887 */ /* 0x000fe40008000000 */
[----:B------:R-:W-:-:S04]  /*2390*/  USEL UR6, UR6, URZ, UP0 ;  /* 0x000000ff06067287 */ /* 0x000fc80008000000 */
[----:B------:R-:W-:Y:S01]  /*23a0*/  ULEA UR5, UR6, UR4, 0x3 ;  /* 0x0000000406057291 */ /* 0x000fe2000f8e18ff */
[----:B------:R-:W-:-:S04]  /*23b0*/  LOP3.LUT R2, R15, UR7, RZ, 0x3c, !PT ;  /* 0x000000070f027c12 */ /* 0x000fc8000f8e3cff */
[----:B-1----:R-:W-:-:S04]  /*23c0*/  SHF.L.U32 R3, R2, 0x1f, RZ ;  /* 0x0000001f02037819 */ /* 0x002fc800000006ff */
[----:B------:R-:W1:Y:S02]  /*23d0*/  SYNCS.PHASECHK.TRANS64.TRYWAIT P0, [UR5], R3 ;  /* 0x00000003ff0075a7 */ /* 0x000e640008001105 */
[----:B-1----:R-:W-:Y:S05]  /*23e0*/  @!P0 BRA `(.L_x_37) ;  /* 0x0000005c00008947 */ /* 0x002fea0003800000 */
.L_x_139:
        /* <DEDUP_REMOVED lines=9> */
.L_x_141:
        /* <DEDUP_REMOVED lines=9> */
.L_x_143:
[----:B------:R-:W-:-:S04]  /*2510*/  UIADD3 UR6, UPT, UPT, UR6, 0x1, URZ ;  /* 0x0000000106067890 */ /* 0x000fc8000fffe0ff */
[----:B------:R-:W-:-:S04]  /*2520*/  UISETP.NE.AND UP0, UPT, UR6, 0x5, UPT ;  /* 0x000000050600788c */ /* 0x000fc8000bf05270 */
[----:B------:R-:W-:Y:S02]  /*2530*/  USEL UR5, URZ, 0x1, UP0 ;  /* 0x00000001ff057887 */ /* 0x000fe40008000000 */
[----:B------:R-:W-:-:S04]  /*2540*/  USEL UR6, UR6, URZ, UP0 ;  /* 0x000000ff06067287 */ /* 0x000fc80008000000 */
[----:B------:R-:W-:Y:S01]  /*2550*/  ULEA UR6, UR6, UR4, 0x3 ;  /* 0x0000000406067291 */ /* 0x000fe2000f8e18ff */
[----:B-1----:R-:W-:-:S04]  /*2560*/  LOP3.LUT R3, R2, UR5, RZ, 0x3c, !PT ;  /* 0x0000000502037c12 */ /* 0x002fc8000f8e3cff */
[----:B------:R-:W-:Y:S01]  /*2570*/  SHF.L.U32 R3, R3, 0x1f, RZ ;  /* 0x0000001f03037819 */ /* 0x000fe200000006ff */
[----:B----4-:R-:W-:-:S07]  /*2580*/  IMAD.U32 R0, RZ, RZ, UR6 ;  /* 0x00000006ff007e24 */ /* 0x010fce000f8e00ff */
.L_x_40:
[----:B-1----:R1:W2:Y:S02]  /*2590*/  SYNCS.PHASECHK.TRANS64.TRYWAIT P0, [R0+URZ], R3 ;  /* 0x00000003000075a7 */ /* 0x0022a400080011ff */
[----:B--2---:R-:W-:Y:S05]  /*25a0*/  @!P0 NANOSLEEP.SYNCS 0x989680 ;  /* 0x009896800000895d */ /* 0x004fea0003900000 */
[----:B------:R-:W2:Y:S02]  /*25b0*/  @!P0 SYNCS.PHASECHK.TRANS64 P0, [R0+URZ], R3 ;  /* 0x00000003000085a7 */ /* 0x000ea400080010ff */
[----:B--2---:R-:W-:Y:S05]  /*25c0*/  @P0 EXIT ;  /* 0x000000000000094d */ /* 0x004fea0003800000 */
[----:B------:R-:W-:Y:S05]  /*25d0*/  BRA `(.L_x_40) ;  /* 0xfffffffc00ec7947 */ /* 0x000fea000383ffff */
.L_x_17:
[----:B------:R-:W-:-:S04]  /*25e0*/  UISETP.NE.AND UP1, UPT, UR37, URZ, UPT ;  /* 0x000000ff2500728c */ /* 0x000fc8000bf25270 */
[----:B------:R-:W-:-:S09]  /*25f0*/  UISETP.NE.OR UP1, UPT, UR8, 0x1, UP1 ;  /* 0x000000010800788c */ /* 0x000fd20008f25670 */
[----:B------:R-:W-:Y:S05]  /*2600*/  BRA.U UP1, `(.L_x_41) ;  /* 0x0000000501487547 */ /* 0x000fea000b800000 */
[----:B------:R-:W-:Y:S01]  /*2610*/  ISETP.NE.AND P2, PT, R2, RZ, PT ;  /* 0x000000ff0200720c */ /* 0x000fe20003f45270 */
[----:B------:R-:W-:Y:S01]  /*2620*/  IMAD.MOV.U32 R12, RZ, RZ, 0x1 ;  /* 0x00000001ff0c7424 */ /* 0x000fe200078e00ff */
[----:B------:R-:W-:Y:S02]  /*2630*/  CS2R R10, SRZ ;  /* 0x00000000000a7805 */ /* 0x000fe4000001ff00 */
[----:B------:R-:W-:Y:S01]  /*2640*/  CS2R R8, SRZ ;  /* 0x0000000000087805 */ /* 0x000fe2000001ff00 */
[----:B------:R-:W-:Y:S01]  /*2650*/  UMOV UR4, 0x400 ;  /* 0x0000040000047882 */ /* 0x000fe20000000000 */
[----:B------:R-:W-:Y:S01]  /*2660*/  UMOV UR6, URZ ;  /* 0x000000ff00067c82 */ /* 0x000fe20008000000 */
[----:B------:R-:W-:-:S12]  /*2670*/  ULEA UR37, UR37, UR4, 0x18 ;  /* 0x0000000425257291 */ /* 0x000fd8000f8ec0ff */
.L_x_45:
[----:B------:R-:W-:Y:S02]  /*2680*/  LEA R0, R8, UR37, 0x3 ;  /* 0x0000002508007c11 */ /* 0x000fe4000f8e18ff */
[----:B------:R-:W-:-:S03]  /*2690*/  SHF.L.U32 R5, R9, 0x1f, RZ ;  /* 0x0000001f09057819 */ /* 0x000fc600000006ff */
[----:B------:R-:W-:Y:S01]  /*26a0*/  VIADD R4, R0, 0x110 ;  /* 0x0000011000047836 */ /* 0x000fe20000000000 */
[----:B------:R-:W1:Y:S02]  /*26b0*/  SYNCS.PHASECHK.TRANS64.TRYWAIT P0, [R0+URZ+0x100], R5 ;  /* 0x00010005000075a7 */ /* 0x000e6400080011ff */
[----:B-1----:R-:W-:Y:S05]  /*26c0*/  @!P0 BRA `(.L_x_42) ;  /* 0x0000005800908947 */ /* 0x002fea0003800000 */
.L_x_144:
[----:B------:R-:W-:Y:S01]  /*26d0*/  ULEA UR5, UR6, UR37, 0x3 ;  /* 0x0000002506057291 */ /* 0x000fe2000f8e18ff */
[----:B------:R-:W-:Y:S02]  /*26e0*/  PRMT R4, RZ, 0x654, R4 ;  /* 0x00000654ff047816 */ /* 0x000fe40000000004 */
[----:B-1----:R-:W-:Y:S01]  /*26f0*/  SHF.L.U32 R5, R12, 0x1f, RZ ;  /* 0x0000001f0c057819 */ /* 0x002fe200000006ff */
[----:B------:R-:W-:Y:S01]  /*2700*/  UIADD3 UR4, UPT, UPT, UR5, 0xa0, URZ ;  /* 0x000000a005047890 */ /* 0x000fe2000fffe0ff */
[----:B------:R1:W-:Y:S05]  /*2710*/  SYNCS.ARRIVE.TRANS64.RED.A1T0 RZ, [R4+URZ], RZ ;  /* 0x000000ff04ff79a7 */ /* 0x0003ea00081004ff */
[----:B------:R-:W-:Y:S01]  /*2720*/  IMAD.U32 R7, RZ, RZ, UR4 ;  /* 0x00000004ff077e24 */ /* 0x000fe2000f8e00ff */
[----:B------:R-:W2:Y:S04]  /*2730*/  SYNCS.PHASECHK.TRANS64.TRYWAIT P0, [UR5+0xb0], R5 ;  /* 0x0000b005ff0075a7 */ /* 0x000ea80008001105 */
[----:B------:R-:W-:Y:S01]  /*2740*/  PRMT R6, R2, 0x654, R7 ;  /* 0x0000065402067816 */ /* 0x000fe20000000007 */
[----:B-1----:R-:W-:Y:S01]  /*2750*/  @!P2 IMAD.MOV.U32 R4, RZ, RZ, 0x10 ;  /* 0x00000010ff04a424 */ /* 0x002fe200078e00ff */
[----:B--2---:R-:W-:Y:S06]  /*2760*/  @!P0 BRA `(.L_x_43) ;  /* 0x00000058007c8947 */ /* 0x004fec0003800000 */
.L_x_146:
[----:B------:R-:W-:Y:S01]  /*2770*/  ULEA UR4, UR6, UR37, 0x4 ;  /* 0x0000002506047291 */ /* 0x000fe2000f8e20ff */
[----:B------:R-:W-:Y:S01]  /*2780*/  SEL R3, R6, R3, !P2 ;  /* 0x0000000306037207 */ /* 0x000fe20005000000 */
[----:B------:R-:W-:Y:S01]  /*2790*/  UIADD3 UR5, UPT, UPT, UR5, 0xa0, URZ ;  /* 0x000000a005057890 */ /* 0x000fe2000fffe0ff */
[----:B-1----:R-:W-:Y:S01]  /*27a0*/  LEA R0, R11, UR37, 0x3 ;  /* 0x000000250b007c11 */ /* 0x002fe2000f8e18ff */
[----:B------:R-:W-:Y:S01]  /*27b0*/  UIADD3 UR4, UPT, UPT, UR4, 0x130, URZ ;  /* 0x0000013004047890 */ /* 0x000fe2000fffe0ff */
[----:B------:R-:W-:Y:S01]  /*27c0*/  SHF.L.U32 R5, R10, 0x1f, RZ ;  /* 0x0000001f0a057819 */ /* 0x000fe200000006ff */
[----:B------:R1:W-:Y:S01]  /*27d0*/  @!P2 SYNCS.ARRIVE.TRANS64.RED RZ, [R3+URZ], R4 ;  /* 0x0000000403ffa9a7 */ /* 0x0003e200080004ff */
[----:B------:R-:W-:Y:S01]  /*27e0*/  UIADD3 UR6, UPT, UPT, UR6, 0x1, URZ ;  /* 0x0000000106067890 */ /* 0x000fe2000fffe0ff */
[----:B------:R-:W-:-:S03]  /*27f0*/  VIADD R8, R8, 0x1 ;  /* 0x0000000108087836 */ /* 0x000fc60000000000 */
[----:B------:R-:W-:Y:S02]  /*2800*/  UISETP.NE.AND UP0, UPT, UR6, 0x2, UPT ;  /* 0x000000020600788c */ /* 0x000fe4000bf05270 */
[----:B------:R-:W-:Y:S06]  /*2810*/  UGETNEXTWORKID.BROADCAST [UR4], [UR5] ;  /* 0x00000000040073ca */ /* 0x000fec0008000100 */
[----:B------:R-:W-:Y:S01]  /*2820*/  USEL UR4, URZ, 0x1, UP0 ;  /* 0x00000001ff047887 */ /* 0x000fe20008000000 */
[----:B------:R-:W-:Y:S01]  /*2830*/  ISETP.NE.AND P0, PT, R8, 0x2, PT ;  /* 0x000000020800780c */ /* 0x000fe20003f05270 */
[----:B------:R-:W-:Y:S01]  /*2840*/  USEL UR6, UR6, URZ, UP0 ;  /* 0x000000ff06067287 */ /* 0x000fe20008000000 */
[----:B------:R-:W2:Y:S03]  /*2850*/  SYNCS.PHASECHK.TRANS64.TRYWAIT P1, [R0+URZ+0xa0], R5 ;  /* 0x0000a005000075a7 */ /* 0x000ea600080211ff */
[----:B------:R-:W-:Y:S01]  /*2860*/  LOP3.LUT R12, R12, UR4, RZ, 0x3c, !PT ;  /* 0x000000040c0c7c12 */ /* 0x000fe2000f8e3cff */
[----:B-12---:R-:W-:Y:S07]  /*2870*/  @!P1 BRA `(.L_x_44) ;  /* 0x0000005800509947 */ /* 0x006fee0003800000 */
.L_x_147:
[C---:B------:R-:W-:Y:S01]  /*2880*/  LEA R4, R11.reuse, UR37, 0x4 ;  /* 0x000000250b047c11 */ /* 0x040fe2000f8e20ff */
[----:B-1----:R-:W-:Y:S01]  /*2890*/  VIADD R0, R0, 0xb0 ;  /* 0x000000b000007836 */ /* 0x002fe20000000000 */
[----:B------:R-:W-:Y:S01]  /*28a0*/  SEL R8, R8, RZ, P0 ;  /* 0x000000ff08087207 */ /* 0x000fe20000000000 */
[----:B------:R-:W-:-:S03]  /*28b0*/  VIADD R11, R11, 0x1 ;  /* 0x000000010b0b7836 */ /* 0x000fc60000000000 */
[----:B------:R-:W1:Y:S01]  /*28c0*/  LDS.128 R4, [R4+0x130] ;  /* 0x0001300004047984 */ /* 0x000e620000000c00 */
[----:B------:R-:W-:Y:S02]  /*28d0*/  PRMT R0, RZ, 0x654, R0 ;  /* 0x00000654ff007816 */ /* 0x000fe40000000000 */
[C---:B------:R-:W-:Y:S01]  /*28e0*/  ISETP.NE.AND P1, PT, R11.reuse, 0x2, PT ;  /* 0x000000020b00780c */ /* 0x040fe20003f25270 */
[----:B------:R-:W-:Y:S01]  /*28f0*/  @!PT LDS RZ, [RZ] ;  /* 0x00000000fffff984 */ /* 0x000fe20000000800 */
[----:B------:R-:W-:Y:S01]  /*2900*/  @!PT LDS RZ, [RZ] ;  /* 0x00000000fffff984 */ /* 0x000fe20000000800 */
[----:B------:R-:W-:Y:S01]  /*2910*/  @!PT LDS RZ, [RZ] ;  /* 0x00000000fffff984 */ /* 0x000fe20000000800 */
[----:B------:R-:W-:Y:S01]  /*2920*/  @!PT LDS RZ, [RZ] ;  /* 0x00000000fffff984 */ /* 0x000fe20000000800 */
[----:B------:R2:W-:Y:S06]  /*2930*/  MEMBAR.ALL.CTA ;  /* 0x0000000000007992 */ /* 0x0005ec0000008000 */
[----:B--2---:R-:W2:Y:S01]  /*2940*/  FENCE.VIEW.ASYNC.S ;  /* 0x00000000000073c6 */ /* 0x004ea20000000000 */
[----:B------:R-:W-:Y:S01]  /*2950*/  SEL R11, R11, RZ, P1 ;  /* 0x000000ff0b0b7207 */ /* 0x000fe20000800000 */
[----:B--2---:R2:W-:Y:S01]  /*2960*/  SYNCS.ARRIVE.TRANS64.RED.A1T0 RZ, [R0+URZ], RZ ;  /* 0x000000ff00ff79a7 */ /* 0x0045e200081004ff */
[----:B-1----:R-:W-:-:S02]  /*2970*/  LOP3.LUT P3, RZ, R6, 0x1, RZ, 0xc0, !PT ;  /* 0x0000000106ff7812 */ /* 0x002fc4000786c0ff */
[----:B------:R-:W-:-:S04]  /*2980*/  SEL R5, RZ, 0x1, P1 ;  /* 0x00000001ff057807 */ /* 0x000fc80000800000 */
[----:B------:R-:W-:Y:S02]  /*2990*/  LOP3.LUT R10, R10, R5, RZ, 0x3c, !PT ;  /* 0x000000050a0a7212 */ /* 0x000fe400078e3cff */
[----:B--2---:R-:W-:-:S04]  /*29a0*/  SEL R0, RZ, 0x1, P0 ;  /* 0x00000001ff007807 */ /* 0x004fc80000000000 */
[----:B------:R-:W-:Y:S01]  /*29b0*/  LOP3.LUT R9, R9, R0, RZ, 0x3c, !PT ;  /* 0x0000000009097212 */ /* 0x000fe200078e3cff */
[----:B------:R-:W-:Y:S06]  /*29c0*/  @P3 BRA `(.L_x_45) ;  /* 0xfffffffc002c3947 */ /* 0x000fec000383ffff */
[----:B------:R-:W-:Y:S01]  /*29d0*/  ULEA UR5, UR6, UR37, 0x3 ;  /* 0x0000002506057291 */ /* 0x000fe2000f8e18ff */
[----:B------:R-:W-:-:S08]  /*29e0*/  SHF.L.U32 R3, R12, 0x1f, RZ ;  /* 0x0000001f0c037819 */ /* 0x000fd000000006ff */
[----:B------:R-:W1:Y:S02]  /*29f0*/  SYNCS.PHASECHK.TRANS64 P0, [UR5+0xb0], R3 ;  /* 0x0000b003ff0075a7 */ /* 0x000e640008001005 */
[----:B-1----:R-:W-:Y:S05]  /*2a00*/  @P0 BRA `(.L_x_46) ;  /* 0x0000000000080947 */ /* 0x002fea0003800000 */
[----:B------:R-:W1:Y:S02]  /*2a10*/  SYNCS.PHASECHK.TRANS64.TRYWAIT P0, [UR5+0xb0], R3 ;  /* 0x0000b003ff0075a7 */ /* 0x000e640008001105 */
[----:B-1----:R-:W-:Y:S05]  /*2a20*/  @!P0 BRA `(.L_x_47) ;  /* 0x0000005400f88947 */ /* 0x002fea0003800000 */
.L_x_46:
[----:B------:R-:W-:-:S04]  /*2a30*/  UIADD3 UR4, UPT, UPT, UR6, 0x1, URZ ;  /* 0x0000000106047890 */ /* 0x000fc8000fffe0ff */
[----:B------:R-:W-:-:S04]  /*2a40*/  UISETP.NE.AND UP0, UPT, UR4, 0x2, UPT ;  /* 0x000000020400788c */ /* 0x000fc8000bf05270 */
[----:B------:R-:W-:Y:S02]  /*2a50*/  USEL UR7, URZ, 0x1, UP0 ;  /* 0x00000001ff077887 */ /* 0x000fe40008000000 */
[----:B------:R-:W-:-:S04]  /*2a60*/  USEL UR4, UR4, URZ, UP0 ;  /* 0x000000ff04047287 */ /* 0x000fc80008000000 */
[----:B------:R-:W-:Y:S01]  /*2a70*/  ULEA UR4, UR4, UR37, 0x3 ;  /* 0x0000002504047291 */ /* 0x000fe2000f8e18ff */
[----:B-1----:R-:W-:-:S04]  /*2a80*/  LOP3.LUT R3, R12, UR7, RZ, 0x3c, !PT ;  /* 0x000000070c037c12 */ /* 0x002fc8000f8e3cff */
[----:B------:R-:W-:-:S04]  /*2a90*/  SHF.L.U32 R0, R3, 0x1f, RZ ;  /* 0x0000001f03007819 */ /* 0x000fc800000006ff */
[----:B------:R-:W1:Y:S02]  /*2aa0*/  SYNCS.PHASECHK.TRANS64 P0, [UR4+0xb0], R0 ;  /* 0x0000b000ff0075a7 */ /* 0x000e640008001004 */
[----:B-1----:R-:W-:Y:S05]  /*2ab0*/  @P0 EXIT ;  /* 0x000000000000094d */ /* 0x002fea0003800000 */
[----:B------:R-:W-:Y:S02]  /*2ac0*/  SHF.L.U32 R3, R3, 0x1f, RZ ;  /* 0x0000001f03037819 */ /* 0x000fe400000006ff */
[----:B------:R-:W-:-:S07]  /*2ad0*/  MOV R0, UR4 ;  /* 0x0000000400007c02 */ /* 0x000fce0008000f00 */
.L_x_48:
[----:B-1----:R1:W2:Y:S02]  /*2ae0*/  SYNCS.PHASECHK.TRANS64.TRYWAIT P0, [R0+URZ+0xb0], R3 ;  /* 0x0000b003000075a7 */ /* 0x0022a400080011ff */
[----:B--2---:R-:W-:Y:S05]  /*2af0*/  @!P0 NANOSLEEP.SYNCS 0x989680 ;  /* 0x009896800000895d */ /* 0x004fea0003900000 */
[----:B------:R-:W2:Y:S02]  /*2b00*/  @!P0 SYNCS.PHASECHK.TRANS64 P0, [R0+URZ+0xb0], R3 ;  /* 0x0000b003000085a7 */ /* 0x000ea400080010ff */
[----:B--2---:R-:W-:Y:S05]  /*2b10*/  @P0 EXIT ;  /* 0x000000000000094d */ /* 0x004fea0003800000 */
[----:B------:R-:W-:Y:S05]  /*2b20*/  BRA `(.L_x_48) ;  /* 0xfffffffc00ec7947 */ /* 0x000fea000383ffff */
.L_x_41:
[----:B------:R-:W-:-:S09]  /*2b30*/  UISETP.NE.AND UP1, UPT, UR8, URZ, UPT ;  /* 0x000000ff0800728c */ /* 0x000fd2000bf25270 */
[----:B------:R-:W-:Y:S05]  /*2b40*/  BRA.U UP1, `(.L_x_49) ;  /* 0x0000000d01947547 */ /* 0x000fea000b800000 */
[----:B------:R-:W-:Y:S01]  /*2b50*/  UMOV UR4, 0x40 ;  /* 0x0000004000047882 */ /* 0x000fe20000000000 */
[----:B------:R-:W-:Y:S01]  /*2b60*/  NOP ;  /* 0x0000000000007918 */ /* 0x000fe20000000000 */
[----:B------:R-:W-:Y:S01]  /*2b70*/  ULEA UR4, UR37, UR4, 0x18 ;  /* 0x0000000425047291 */ /* 0x000fe2000f8ec0ff */
[----:B------:R-:W-:Y:S02]  /*2b80*/  UMOV UR5, 0x400 ;  /* 0x0000040000057882 */ /* 0x000fe40000000000 */
[----:B------:R-:W-:-:S06]  /*2b90*/  ULEA UR37, UR37, UR5, 0x18 ;  /* 0x0000000525257291 */ /* 0x000fcc000f8ec0ff */
[----:B------:R-:W1:Y:S02]  /*2ba0*/  LDS.U8 R0, [UR4+0x1c] ;  /* 0x00001c04ff007984 */ /* 0x000e640008000000 */
[----:B-1----:R-:W-:-:S13]  /*2bb0*/  ISETP.NE.AND P0, PT, R0, RZ, PT ;  /* 0x000000ff0000720c */ /* 0x002fda0003f05270 */
[----:B------:R-:W-:Y:S05]  /*2bc0*/  @P0 BRA `(.L_x_50) ;  /* 0x0000000000580947 */ /* 0x000fea0003800000 */
[----:B------:R-:W-:-:S13]  /*2bd0*/  ELECT P0, URZ, PT ;  /* 0x0000000000ff782f */ /* 0x000fda0003800000 */
[----:B------:R-:W-:Y:S05]  /*2be0*/  @!P0 BRA `(.L_x_51) ;  /* 0x0000000000608947 */ /* 0x000fea0003800000 */
[----:B------:R-:W-:Y:S01]  /*2bf0*/  UMOV UR5, 0x10 ;  /* 0x0000001000057882 */ /* 0x000fe20000000000 */
[----:B------:R-:W-:Y:S01]  /*2c00*/  HFMA2 R0, -RZ, RZ, 0, 5.9604644775390625e-08 ;  /* 0x00000001ff007431 */ /* 0x000fe200000001ff */
[----:B------:R-:W-:-:S03]  /*2c10*/  MOV R2, 0xffff ;  /* 0x0000ffff00027802 */ /* 0x000fc60000000f00 */
[----:B------:R-:W-:Y:S04]  /*2c20*/  DEPBAR.LE SB1, 0x36 ;  /* 0x00009d800000791a */ /* 0x000fe80000000000 */
[----:B------:R-:W1:Y:S02]  /*2c30*/  UTCATOMSWS.FIND_AND_SET.ALIGN UP0, UR5, UR5 ;  /* 0x00000005000575e3 */ /* 0x000e640008000800 */
[----:B-1----:R-:W-:Y:S01]  /*2c40*/  MOV R3, UR5 ;  /* 0x0000000500037c02 */ /* 0x002fe20008000f00 */
[----:B------:R-:W-:Y:S06]  /*2c50*/  BRA.U UP0, `(.L_x_52) ;  /* 0x0000000100187547 */ /* 0x000fec000b800000 */
.L_x_53:
[----:B------:R-:W-:Y:S05]  /*2c60*/  NANOSLEEP 0x64 ;  /* 0x000000640000795d */ /* 0x000fea0003800000 */
[----:B------:R-:W-:-:S05]  /*2c70*/  UMOV UR5, 0x10 ;  /* 0x0000001000057882 */ /* 0x000fca0000000000 */
[----:B------:R-:W-:Y:S04]  /*2c80*/  DEPBAR.LE SB1, 0x36 ;  /* 0x00009d800000791a */ /* 0x000fe80000000000 */
[----:B------:R-:W1:Y:S02]  /*2c90*/  UTCATOMSWS.FIND_AND_SET.ALIGN UP0, UR5, UR5 ;  /* 0x00000005000575e3 */ /* 0x000e640008000800 */
[----:B-1----:R-:W-:Y:S01]  /*2ca0*/  MOV R3, UR5 ;  /* 0x0000000500037c02 */ /* 0x002fe20008000f00 */
[----:B------:R-:W-:Y:S05]  /*2cb0*/  BRA.U !UP0, `(.L_x_53) ;  /* 0xfffffffd08e87547 */ /* 0x000fea000b83ffff */
.L_x_52:
[-C--:B------:R-:W-:Y:S02]  /*2cc0*/  SHF.L.U32 R2, R2, R3.reuse, RZ ;  /* 0x0000000302027219 */ /* 0x080fe400000006ff */
[----:B------:R-:W-:Y:S01]  /*2cd0*/  SHF.L.U32 R0, R0, R3, RZ ;  /* 0x0000000300007219 */ /* 0x000fe200000006ff */
[----:B------:R-:W-:Y:S02]  /*2ce0*/  IMAD.SHL.U32 R3, R3, 0x20, RZ ;  /* 0x0000002003037824 */ /* 0x000fe400078e00ff */
[----:B------:R1:W-:Y:S04]  /*2cf0*/  ATOMS.OR RZ, [UR4+0x14], R2 ;  /* 0x00001402ffff798c */ /* 0x0003e8000b000004 */
[----:B------:R1:W-:Y:S04]  /*2d00*/  ATOMS.OR RZ, [UR4+0x18], R0 ;  /* 0x00001800ffff798c */ /* 0x0003e8000b000004 */
[----:B------:R1:W-:Y:S01]  /*2d10*/  STS [UR37+0x150], R3 ;  /* 0x00015003ff007988 */ /* 0x0003e20008000825 */
[----:B------:R-:W-:Y:S05]  /*2d20*/  BRA `(.L_x_51) ;  /* 0x0000000000107947 */ /* 0x000fea0003800000 */
.L_x_50:
[----:B------:R-:W-:Y:S02]  /*2d30*/  MOV R0, 0xffffffff ;  /* 0xffffffff00007802 */ /* 0x000fe40000000f00 */
[----:B------:R-:W-:-:S03]  /*2d40*/  MOV R2, 0x2d70 ;  /* 0x00002d7000027802 */ /* 0x000fc60000000f00 */
[----:B------:R1:W-:Y:S04]  /*2d50*/  STS [UR37+0x150], R0 ;  /* 0x00015000ff007988 */ /* 0x0003e80008000825 */
[----:B-1-3-5:R-:W-:Y:S05]  /*2d60*/  CALL.REL.NOINC `($__internal_1_$__cuda_sm10x_tcgen05_guardrail_trap_phase_invalid_during_alloc) ;  /* 0x0000005c00407944 */ /* 0x02afea0003c00000 */
.L_x_51:
[----:B------:R-:W-:Y:S05]  /*2d70*/  WARPSYNC.ALL ;  /* 0x0000000000007948 */ /* 0x000fea0003800000 */
[----:B------:R-:W2:Y:S01]  /*2d80*/  S2UR UR6, SR_CgaCtaId ;  /* 0x00000000000679c3 */ /* 0x000ea20000008800 */
[----:B------:R-:W-:Y:S01]  /*2d90*/  UMOV UR4, 0x400 ;  /* 0x0000040000047882 */ /* 0x000fe20000000000 */
[----:B------:R-:W-:-:S06]  /*2da0*/  NOP ;  /* 0x0000000000007918 */ /* 0x000fcc0000000000 */
[----:B------:R-:W-:Y:S06]  /*2db0*/  BAR.ARV 0x6, 0xa0 ;  /* 0x0182800000007b1d */ /* 0x000fec0000002000 */
[----:B------:R-:W4:Y:S01]  /*2dc0*/  LDCU UR7, c[0x0][0x38c] ;  /* 0x00007180ff0777ac */ /* 0x000f220008000800 */
[----:B------:R-:W-:Y:S01]  /*2dd0*/  IMAD.MOV.U32 R11, RZ, RZ, 0x1 ;  /* 0x00000001ff0b7424 */ /* 0x000fe200078e00ff */
[----:B------:R-:W-:Y:S01]  /*2de0*/  CS2R R8, SRZ ;  /* 0x0000000000087805 */ /* 0x000fe2000001ff00 */
[----:B------:R-:W-:Y:S01]  /*2df0*/  IMAD.MOV.U32 R10, RZ, RZ, RZ ;  /* 0x000000ffff0a7224 */ /* 0x000fe200078e00ff */
[----:B------:R-:W-:Y:S01]  /*2e00*/  UMOV UR18, URZ ;  /* 0x000000ff00127c82 */ /* 0x000fe20008000000 */
[----:B------:R-:W-:Y:S01]  /*2e10*/  UMOV UR17, URZ ;  /* 0x000000ff00117c82 */ /* 0x000fe20008000000 */
[----:B------:R-:W-:Y:S01]  /*2e20*/  UMOV UR22, 0x0 ;  /* 0x0000000000167882 */ /* 0x000fe20000000000 */
[----:B------:R-:W-:Y:S01]  /*2e30*/  UMOV UR23, 0x4200010 ;  /* 0x0420001000177882 */ /* 0x000fe20000000000 */
[----:B------:R-:W-:Y:S01]  /*2e40*/  UMOV UR20, 0x0 ;  /* 0x0000000000147882 */ /* 0x000fe20000000000 */
[----:B------:R-:W-:Y:S01]  /*2e50*/  UMOV UR21, 0x4200010 ;  /* 0x0420001000157882 */ /* 0x000fe20000000000 */
[----:B--2---:R-:W-:Y:S01]  /*2e60*/  ULEA UR6, UR6, UR4, 0x18 ;  /* 0x0000000406067291 */ /* 0x004fe2000f8ec0ff */
[----:B------:R-:W2:Y:S03]  /*2e70*/  LDCU UR4, c[0x0][0x38c] ;  /* 0x00007180ff0477ac */ /* 0x000ea60008000800 */
[----:B------:R-:W-:-:S02]  /*2e80*/  UIADD3 UR11, UPT, UPT, UR6, 0x4400, URZ ;  /* 0x00004400060b7890 */ /* 0x000fc4000fffe0ff */
[----:B----4-:R-:W-:-:S03]  /*2e90*/  UIADD3 UR7, UPT, UPT, UR7, 0x1f, URZ ;  /* 0x0000001f07077890 */ /* 0x010fc6000fffe0ff */
[----:B-1----:R-:W1:Y:S01]  /*2ea0*/  LDS R0, [UR6+0x150] ;  /* 0x00015006ff007984 */ /* 0x002e620008000800 */
[----:B------:R-:W-:Y:S02]  /*2eb0*/  UIADD3 UR12, UPT, UPT, UR6, 0x9400, URZ ;  /* 0x00009400060c7890 */ /* 0x000fe4000fffe0ff */
[----:B------:R-:W-:Y:S02]  /*2ec0*/  USHF.R.S32.HI UR5, URZ, 0x1f, UR7 ;  /* 0x0000001fff057899 */ /* 0x000fe40008011407 */
[----:B------:R-:W-:Y:S02]  /*2ed0*/  USHF.R.U32.HI UR11, URZ, 0x4, UR11 ;  /* 0x00000004ff0b7899 */ /* 0x000fe4000801160b */
[----:B------:R-:W-:Y:S02]  /*2ee0*/  ULEA.HI UR5, UR5, UR7, URZ, 0x5 ;  /* 0x0000000705057291 */ /* 0x000fe4000f8f28ff */
[----:B------:R-:W-:Y:S02]  /*2ef0*/  USHF.R.U32.HI UR12, URZ, 0x4, UR12 ;  /* 0x00000004ff0c7899 */ /* 0x000fe4000801160c */
[----:B------:R-:W-:-:S02]  /*2f00*/  USHF.R.S32.HI UR5, URZ, 0x5, UR5 ;  /* 0x00000005ff057899 */ /* 0x000fc40008011405 */
[----:B------:R-:W-:Y:S02]  /*2f10*/  ULOP3.LUT UR11, UR11, 0x3fff, URZ, 0xc0, !UPT ;  /* 0x00003fff0b0b7892 */ /* 0x000fe4000f8ec0ff */
[----:B------:R-:W-:Y:S02]  /*2f20*/  UISETP.LT.AND UP0, UPT, UR5, 0x1, UPT ;  /* 0x000000010500788c */ /* 0x000fe4000bf01270 */
[----:B------:R-:W-:Y:S02]  /*2f30*/  ULOP3.LUT UR12, UR12, 0x3fff, URZ, 0xc0, !UPT ;  /* 0x00003fff0c0c7892 */ /* 0x000fe4000f8ec0ff */
[----:B------:R-:W-:Y:S02]  /*2f40*/  USEL UR10, UR5, 0x1, !UP0 ;  /* 0x00000001050a7887 */ /* 0x000fe4000c000000 */
[----:B------:R-:W-:Y:S02]  /*2f50*/  ULOP3.LUT UR11, UR11, 0x10000, URZ, 0xfc, !UPT ;  /* 0x000100000b0b7892 */ /* 0x000fe4000f8efcff */
[----:B------:R-:W-:-:S02]  /*2f60*/  ULOP3.LUT UR12, UR12, 0x10000, URZ, 0xfc, !UPT ;  /* 0x000100000c0c7892 */ /* 0x000fc4000f8efcff */
[----:B------:R-:W-:Y:S02]  /*2f70*/  UIADD3 UR10, UPT, UPT, -UR10, URZ, URZ ;  /* 0x000000ff0a0a7290 */ /* 0x000fe4000fffe1ff */
[----:B--2---:R-:W-:Y:S01]  /*2f80*/  UISETP.GE.AND UP3, UPT, UR4, 0x1, UPT ;  /* 0x000000010400788c */ /* 0x004fe2000bf66270 */
[----:B-1----:R-:W-:-:S15]  /*2f90*/  R2UR UR19, R0 ;  /* 0x00000000001372ca */ /* 0x002fde00000e0000 */
.L_x_60:
[----:B------:R-:W-:Y:S02]  /*2fa0*/  LEA R0, R10, UR6, 0x3 ;  /* 0x000000060a007c11 */ /* 0x000fe4000f8e18ff */
[----:B------:R-:W-:Y:S02]  /*2fb0*/  SHF.L.U32 R5, R9, 0x1f, RZ ;  /* 0x0000001f09057819 */ /* 0x000fe400000006ff */
[----:B------:R-:W-:Y:S01]  /*2fc0*/  PLOP3.LUT P0, PT, PT, PT, UP3, 0x80, 0x8 ;  /* 0x000000000008781c */ /* 0x000fe20003f0f038 */
[----:B------:R-:W-:Y:S01]  /*2fd0*/  VIADD R3, R0, 0xb0 ;  /* 0x000000b000037836 */ /* 0x000fe20000000000 */
[----:B-1----:R-:W1:Y:S02]  /*2fe0*/  SYNCS.PHASECHK.TRANS64.TRYWAIT P1, [R0+URZ+0xa0], R5 ;  /* 0x0000a005000075a7 */ /* 0x002e6400080211ff */
[----:B-1--4-:R-:W-:Y:S09]  /*2ff0*/  @!P1 BRA `(.L_x_54) ;  /* 0x00000050009c9947 */ /* 0x012ff20003800000 */
.L_x_149:
[----:B------:R-:W-:Y:S01]  /*3000*/  LEA R4, R10, UR6, 0x4 ;  /* 0x000000060a047c11 */ /* 0x000fe2000f8e20ff */
[----:B------:R-:W-:Y:S01]  /*3010*/  @UP3 ULEA UR4, UR17, UR6, 0x3 ;  /* 0x0000000611043291 */ /* 0x000fe2000f8e18ff */
[----:B------:R-:W-:Y:S01]  /*3020*/  PLOP3.LUT P2, PT, PT, PT, PT, 0x80, 0x8 ;  /* 0x000000000008781c */ /* 0x000fe20003f4f070 */
[----:B------:R-:W-:Y:S01]  /*3030*/  ULEA UR8, UR18, UR6, 0x3 ;  /* 0x0000000612087291 */ /* 0x000fe2000f8e18ff */
[----:B------:R-:W-:Y:S02]  /*3040*/  PRMT R3, RZ, 0x654, R3 ;  /* 0x00000654ff037816 */ /* 0x000fe40000000003 */
[----:B-1----:R-:W1:Y:S01]  /*3050*/  LDS.128 R4, [R4+0x130] ;  /* 0x0001300004047984 */ /* 0x002e620000000c00 */
[----:B------:R-:W-:Y:S02]  /*3060*/  @P0 SHF.L.U32 R2, R8, 0x1f, RZ ;  /* 0x0000001f08020819 */ /* 0x000fe400000006ff */
[----:B------:R-:W-:Y:S01]  /*3070*/  SHF.L.U32 R0, R11, 0x1f, RZ ;  /* 0x0000001f0b007819 */ /* 0x000fe200000006ff */
[----:B------:R-:W-:Y:S01]  /*3080*/  @!PT LDS RZ, [RZ] ;  /* 0x00000000fffff984 */ /* 0x000fe20000000800 */
[----:B------:R-:W-:Y:S01]  /*3090*/  @!PT LDS RZ, [RZ] ;  /* 0x00000000fffff984 */ /* 0x000fe20000000800 */
[----:B------:R-:W-:Y:S01]  /*30a0*/  @!PT LDS RZ, [RZ] ;  /* 0x00000000fffff984 */ /* 0x000fe20000000800 */
[----:B------:R-:W-:Y:S01]  /*30b0*/  @!PT LDS RZ, [RZ] ;  /* 0x00000000fffff984 */ /* 0x000fe20000000800 */
[----:B------:R2:W-:Y:S06]  /*30c0*/  MEMBAR.ALL.CTA ;  /* 0x0000000000007992 */ /* 0x0005ec0000008000 */
[----:B--2---:R-:W2:Y:S02]  /*30d0*/  FENCE.VIEW.ASYNC.S ;  /* 0x00000000000073c6 */ /* 0x004ea40000000000 */
[----:B--2---:R2:W-:Y:S01]  /*30e0*/  SYNCS.ARRIVE.TRANS64.RED.A1T0 RZ, [R3+URZ], RZ ;  /* 0x000000ff03ff79a7 */ /* 0x0045e200081004ff */
[----:B------:R2:W4:Y:S01]  /*30f0*/  @P0 SYNCS.PHASECHK.TRANS64.TRYWAIT P2, [UR4], R2 ;  /* 0x00000002ff0005a7 */ /* 0x0005220008041104 */
[----:B------:R-:W-:Y:S01]  /*3100*/  ULEA.HI UR4, UR18, UR18, URZ, 0x1 ;  /* 0x0000001212047291 */ /* 0x000fe2000f8f08ff */
[----:B-1----:R-:W-:-:S03]  /*3110*/  LOP3.LUT P1, RZ, R6, 0x1, RZ, 0xc0, !PT ;  /* 0x0000000106ff7812 */ /* 0x002fc6000782c0ff */
[----:B------:R-:W-:Y:S02]  /*3120*/  USHF.L.U32 UR9, UR4, 0x6, URZ ;  /* 0x0000000604097899 */ /* 0x000fe400080006ff */
[----:B------:R-:W-:Y:S02]  /*3130*/  ULOP3.LUT UR4, UR4, 0xffe, URZ, 0xc0, !UPT ;  /* 0x00000ffe04047892 */ /* 0x000fe4000f8ec0ff */
[----:B------:R-:W-:Y:S02]  /*3140*/  ULOP3.LUT UR9, UR9, 0xffffff80, URZ, 0xc0, !UPT ;  /* 0xffffff8009097892 */ /* 0x000fe4000f8ec0ff */
[----:B------:R-:W-:Y:S02]  /*3150*/  UIADD3 UR4, UPT, UPT, -UR4, UR18, URZ ;  /* 0x0000001204047290 */ /* 0x000fe4000fffe1ff */
[----:B------:R-:W-:Y:S01]  /*3160*/  UIADD3 UR9, UPT, UPT, UR19, UR9, URZ ;  /* 0x0000000913097290 */ /* 0x000fe2000fffe0ff */
[----:B------:R-:W1:Y:S03]  /*3170*/  SYNCS.PHASECHK.TRANS64.TRYWAIT P0, [UR8+0xe0], R0 ;  /* 0x0000e000ff0075a7 */ /* 0x000e660008001108 */
[----:B------:R-:W-:Y:S01]  /*3180*/  ULEA UR9, UR4, UR9, 0x14 ;  /* 0x0000000904097291 */ /* 0x000fe2000f8ea0ff */
[----:B-12-4-:R-:W-:Y:S11]  /*3190*/  @!P0 BRA `(.L_x_55) ;  /* 0x0000005000488947 */ /* 0x016ff60003800000 */
.L_x_151:
[----:B------:R-:W-:Y:S01]  /*31a0*/  IADD3 R10, PT, PT, R10, 0x1, RZ ;  /* 0x000000010a0a7810 */ /* 0x000fe20007ffe0ff */
[----:B------:R-:W-:Y:S06]  /*31b0*/  BRA.U !UP3, `(.L_x_56) ;  /* 0x000000010b987547 */ /* 0x000fec000b800000 */
[----:B------:R-:W-:Y:S01]  /*31c0*/  UPLOP3.LUT UP4, UPT, UPT, UPT, UPT, 0x40, 0x4 ;  /* 0x000000000004789c */ /* 0x000fe20003f8e870 */
[----:B------:R-:W-:Y:S01]  /*31d0*/  UMOV UR16, UR10 ;  /* 0x0000000a00107c82 */ /* 0x000fe20008000000 */
[----:B------:R-:W-:Y:S01]  /*31e0*/  UMOV UR15, UR5 ;  /* 0x00000005000f7c82 */ /* 0x000fe20008000000 */
[----:B------:R-:W-:-:S08]  /*31f0*/  UMOV UR14, UR17 ;  /* 0x00000011000e7c82 */ /* 0x000fd00008000000 */
.L_x_59:
[----:B------:R-:W-:Y:S02]  /*3200*/  UIADD3 UR16, UPT, UPT, UR16, 0x1, URZ ;  /* 0x0000000110107890 */ /* 0x000fe4000fffe0ff */
[----:B--2---:R-:W-:Y:S02]  /*3210*/  ULEA UR7, UR14, UR6, 0x3 ;  /* 0x000000060e077291 */ /* 0x004fe4000f8e18ff */
[----:B------:R-:W-:Y:S01]  /*3220*/  UISETP.NE.AND UP0, UPT, UR16, URZ, UPT ;  /* 0x000000ff1000728c */ /* 0x000fe2000bf05270 */
[----:B----4-:R-:W-:Y:S10]  /*3230*/  @P2 BRA `(.L_x_57) ;  /* 0x00000000000c2947 */ /* 0x010ff40003800000 */
[----:B-1----:R-:W-:Y:S04]  /*3240*/  SHF.L.U32 R3, R8, 0x1f, RZ ;  /* 0x0000001f08037819 */ /* 0x002fe800000006ff */
[----:B------:R-:W1:Y:S02]  /*3250*/  SYNCS.PHASECHK.TRANS64.TRYWAIT P0, [UR7], R3 ;  /* 0x00000003ff0075a7 */ /* 0x000e640008001107 */
[----:B-1----:R-:W-:Y:S05]  /*3260*/  @!P0 BRA `(.L_x_58) ;  /* 0x00000050002c8947 */ /* 0x002fea0003800000 */
.L_x_57:
[----:B------:R-:W-:Y:S01]  /*3270*/  UISETP.NE.AND UP1, UPT, UR15, 0x1, UPT ;  /* 0x000000010f00788c */ /* 0x000fe2000bf25270 */
[----:B------:R-:W-:Y:S01]  /*3280*/  PLOP3.LUT P2, PT, PT, PT, PT, 0x80, 0x8 ;  /* 0x000000000008781c */ /* 0x000fe20003f4f070 */
[----:B------:R-:W-:Y:S02]  /*3290*/  UIADD3 UR17, UPT, UPT, UR14, 0x1, URZ ;  /* 0x000000010e117890 */ /* 0x000fe4000fffe0ff */
[----:B------:R-:W-:Y:S02]  /*32a0*/  ULEA UR24, UR14, UR12, 0x9 ;  /* 0x0000000c0e187291 */ /* 0x000fe4000f8e48ff */
[----:B------:R-:W-:Y:S01]  /*32b0*/  UISETP.NE.AND UP2, UPT, UR17, 0x5, UPT ;  /* 0x000000051100788c */ /* 0x000fe2000bf45270 */
[----:B------:R-:W-:Y:S01]  /*32c0*/  PLOP3.LUT P0, PT, PT, PT, UP1, 0x80, 0x8 ;  /* 0x000000000008781c */ /* 0x000fe20003f0f018 */
[----:B------:R-:W-:Y:S02]  /*32d0*/  ULEA UR26, UR14, UR11, 0x8 ;  /* 0x0000000b0e1a7291 */ /* 0x000fe4000f8e40ff */
[----:B------:R-:W-:Y:S02]  /*32e0*/  USEL UR13, URZ, 0x1, UP2 ;  /* 0x00000001ff0d7887 */ /* 0x000fe40009000000 */
[----:B------:R-:W-:Y:S02]  /*32f0*/  USEL UR17, UR17, URZ, UP2 ;  /* 0x000000ff11117287 */ /* 0x000fe40009000000 */
[----:B------:R-:W-:Y:S02]  /*3300*/  UIADD3 UR30, UPT, UPT, UR24, 0x2, URZ ;  /* 0x00000002181e7890 */ /* 0x000fe4000fffe0ff */
[----:B------:R-:W-:Y:S01]  /*3310*/  @UP1 ULEA UR4, UR17, UR6, 0x3 ;  /* 0x0000000611041291 */ /* 0x000fe2000f8e18ff */
[----:B------:R-:W-:Y:S01]  /*3320*/  LOP3.LUT R8, R8, UR13, RZ, 0x3c, !PT ;  /* 0x0000000d08087c12 */ /* 0x000fe2000f8e3cff */
[----:B------:R-:W-:Y:S02]  /*3330*/  UIADD3 UR28, UPT, UPT, UR26, 0x2, URZ ;  /* 0x000000021a1c7890 */ /* 0x000fe4000fffe0ff */
[----:B------:R-:W-:Y:S01]  /*3340*/  UIADD3 UR7, UPT, UPT, UR7, 0x28, URZ ;  /* 0x0000002807077890 */ /* 0x000fe2000fffe0ff */
[----:B-1----:R-:W-:Y:S01]  /*3350*/  @P0 SHF.L.U32 R0, R8, 0x1f, RZ ;  /* 0x0000001f08000819 */ /* 0x002fe200000006ff */
[----:B------:R-:W-:Y:S01]  /*3360*/  UMOV UR25, 0x80004020 ;  /* 0x8000402000197882 */ /* 0x000fe20000000000 */
[----:B------:R-:W-:Y:S01]  /*3370*/  UMOV UR27, 0x80004020 ;  /* 0x80004020001b7882 */ /* 0x000fe20000000000 */
[----:B------:R-:W-:Y:S01]  /*3380*/  UMOV UR31, 0x80004020 ;  /* 0x80004020001f7882 */ /* 0x000fe20000000000 */
[----:B------:R2:W4:Y:S01]  /*3390*/  @P0 SYNCS.PHASECHK.TRANS64.TRYWAIT P2, [UR4], R0 ;  /* 0x00000000ff0005a7 */ /* 0x0005220008041104 */
[----:B------:R-:W-:Y:S01]  /*33a0*/  UIADD3 UR15, UPT, UPT, UR15, -0x1, URZ ;  /* 0xffffffff0f0f7890 */ /* 0x000fe2000fffe0ff */
[----:B------:R2:W-:Y:S01]  /*33b0*/  UTCHMMA gdesc[UR26], gdesc[UR24], tmem[UR9], tmem[UR22], idesc[UR23], UP4 ;  /* 0x00ff16181a0075ea */ /* 0x0005e2000a000009 */
[----:B------:R-:W-:Y:S01]  /*33c0*/  UPLOP3.LUT UP4, UPT, UPT, UPT, UPT, 0x80, 0x8 ;  /* 0x000000000008789c */ /* 0x000fe20003f8f070 */
[----:B------:R-:W-:Y:S01]  /*33d0*/  UMOV UR29, 0x80004020 ;  /* 0x80004020001d7882 */ /* 0x000fe20000000000 */
[----:B------:R-:W-:Y:S01]  /*33e0*/  UMOV UR14, UR17 ;  /* 0x00000011000e7c82 */ /* 0x000fe20008000000 */
[----:B------:R2:W-:Y:S01]  /*33f0*/  UTCHMMA gdesc[UR28], gdesc[UR30], tmem[UR9], tmem[UR20], idesc[UR21], UPT ;  /* 0x00ff141e1c0075ea */ /* 0x0005e2000b800009 */
[----:B------:R2:W-:Y:S01]  /*3400*/  UTCBAR [UR7], URZ ;  /* 0x000000ff070073e9 */ /* 0x0005e200080000ff */
[----:B------:R-:W-:Y:S06]  /*3410*/  BRA.U UP0, `(.L_x_59) ;  /* 0xfffffffd00787547 */ /* 0x000fec000b83ffff */
.L_x_56:
[----:B------:R-:W-:Y:S01]  /*3420*/  UIADD3 UR18, UPT, UPT, UR18, 0x1, URZ ;  /* 0x0000000112127890 */ /* 0x000fe2000fffe0ff */
[C---:B------:R-:W-:Y:S01]  /*3430*/  ISETP.NE.AND P0, PT, R10.reuse, 0x2, PT ;  /* 0x000000020a00780c */ /* 0x040fe20003f05270 */
[----:B------:R-:W-:Y:S02]  /*3440*/  UIADD3 UR8, UPT, UPT, UR8, 0xc0, URZ ;  /* 0x000000c008087890 */ /* 0x000fe4000fffe0ff */
[----:B------:R-:W-:Y:S01]  /*3450*/  UISETP.NE.AND UP0, UPT, UR18, 0x4, UPT ;  /* 0x000000041200788c */ /* 0x000fe2000bf05270 */
[----:B-12---:R-:W-:Y:S02]  /*3460*/  SEL R0, RZ, 0x1, P0 ;  /* 0x00000001ff007807 */ /* 0x006fe40000000000 */
[----:B------:R-:W-:Y:S01]  /*3470*/  SEL R10, R10, RZ, P0 ;  /* 0x000000ff0a0a7207 */ /* 0x000fe20000000000 */
[----:B------:R-:W-:Y:S01]  /*3480*/  USEL UR4, URZ, 0x1, UP0 ;  /* 0x00000001ff047887 */ /* 0x000fe20008000000 */
[----:B------:R-:W-:Y:S01]  /*3490*/  LOP3.LUT R9, R9, R0, RZ, 0x3c, !PT ;  /* 0x0000000009097212 */ /* 0x000fe200078e3cff */
[----:B------:R-:W-:Y:S01]  /*34a0*/  USEL UR18, UR18, URZ, UP0 ;  /* 0x000000ff12127287 */ /* 0x000fe20008000000 */
[----:B------:R1:W-:Y:S03]  /*34b0*/  UTCBAR [UR8], URZ ;  /* 0x000000ff080073e9 */ /* 0x0003e600080000ff */
[----:B------:R-:W-:Y:S01]  /*34c0*/  LOP3.LUT R11, R11, UR4, RZ, 0x3c, !PT ;  /* 0x000000040b0b7c12 */ /* 0x000fe2000f8e3cff */
[----:B------:R-:W-:Y:S07]  /*34d0*/  @P1 BRA `(.L_x_60) ;  /* 0xfffffff800b01947 */ /* 0x000fee000383ffff */
[----:B------:R-:W2:Y:S01]  /*34e0*/  S2UR UR4, SR_CgaCtaId ;  /* 0x00000000000479c3 */ /* 0x000ea20000008800 */
[----:B------:R-:W-:Y:S01]  /*34f0*/  ELECT P0, URZ, PT ;  /* 0x0000000000ff782f */ /* 0x000fe20003800000 */
[----:B------:R-:W-:Y:S01]  /*3500*/  IMAD.MOV.U32 R0, RZ, RZ, 0x1 ;  /* 0x00000001ff007424 */ /* 0x000fe200078e00ff */
[----:B------:R-:W-:Y:S01]  /*3510*/  UIADD3 UR6, UPT, UPT, UR6, 0xe0, URZ ;  /* 0x000000e006067890 */ /* 0x000fe2000fffe0ff */
[----:B------:R-:W-:Y:S01]  /*3520*/  SHF.L.U32 R3, R11, 0x1f, RZ ;  /* 0x0000001f0b037819 */ /* 0x000fe200000006ff */
[----:B------:R-:W-:-:S03]  /*3530*/  UMOV UR5, 0x40 ;  /* 0x0000004000057882 */ /* 0x000fc60000000000 */
[----:B------:R-:W-:Y:S01]  /*3540*/  UVIRTCOUNT.DEALLOC.SMPOOL 0x80 ;  /* 0x000000800000784c */ /* 0x000fe20000000000 */
[----:B--2---:R-:W-:Y:S02]  /*3550*/  ULEA UR4, UR4, UR5, 0x18 ;  /* 0x0000000504047291 */ /* 0x004fe4000f8ec0ff */
[----:B------:R-:W-:-:S07]  /*3560*/  ULEA UR5, UR18, UR6, 0x3 ;  /* 0x0000000612057291 */ /* 0x000fce000f8e18ff */
[----:B------:R2:W-:Y:S02]  /*3570*/  @P0 STS.U8 [UR4+0x1c], R0 ;  /* 0x00001c00ff000988 */ /* 0x0005e40008000004 */
[----:B------:R-:W3:Y:S02]  /*3580*/  SYNCS.PHASECHK.TRANS64.TRYWAIT P0, [UR5], R3 ;  /* 0x00000003ff0075a7 */ /* 0x000ee40008001105 */
[----:B--23--:R-:W-:Y:S05]  /*3590*/  @!P0 BRA `(.L_x_61) ;  /* 0x0000004c00788947 */ /* 0x00cfea0003800000 */
.L_x_154:
[----:B------:R-:W-:-:S04]  /*35a0*/  UIADD3 UR7, UPT, UPT, UR18, 0x1, URZ ;  /* 0x0000000112077890 */ /* 0x000fc8000fffe0ff */
[----:B------:R-:W-:-:S04]  /*35b0*/  UISETP.NE.AND UP0, UPT, UR7, 0x4, UPT ;  /* 0x000000040700788c */ /* 0x000fc8000bf05270 */
[----:B-1----:R-:W-:Y:S02]  /*35c0*/  USEL UR8, URZ, 0x1, UP0 ;  /* 0x00000001ff087887 */ /* 0x002fe40008000000 */
[----:B------:R-:W-:-:S04]  /*35d0*/  USEL UR7, UR7, URZ, UP0 ;  /* 0x000000ff07077287 */ /* 0x000fc80008000000 */
[----:B------:R-:W-:Y:S01]  /*35e0*/  ULEA UR5, UR7, UR6, 0x3 ;  /* 0x0000000607057291 */ /* 0x000fe2000f8e18ff */
[----:B------:R-:W-:-:S04]  /*35f0*/  LOP3.LUT R2, R11, UR8, RZ, 0x3c, !PT ;  /* 0x000000080b027c12 */ /* 0x000fc8000f8e3cff */
[----:B--2---:R-:W-:-:S04]  /*3600*/  SHF.L.U32 R3, R2, 0x1f, RZ ;  /* 0x0000001f02037819 */ /* 0x004fc800000006ff */
[----:B------:R-:W1:Y:S02]  /*3610*/  SYNCS.PHASECHK.TRANS64.TRYWAIT P0, [UR5], R3 ;  /* 0x00000003ff0075a7 */ /* 0x000e640008001105 */
[----:B-1----:R-:W-:Y:S05]  /*3620*/  @!P0 BRA `(.L_x_62) ;  /* 0x0000004c006c8947 */ /* 0x002fea0003800000 */
.L_x_156:
        /* <DEDUP_REMOVED lines=9> */
.L_x_158:
[----:B------:R-:W-:-:S04]  /*36c0*/  UIADD3 UR7, UPT, UPT, UR7, 0x1, URZ ;  /* 0x0000000107077890 */ /* 0x000fc8000fffe0ff */
[----:B------:R-:W-:-:S04]  /*36d0*/  UISETP.NE.AND UP0, UPT, UR7, 0x4, UPT ;  /* 0x000000040700788c */ /* 0x000fc8000bf05270 */
[----:B------:R-:W-:Y:S02]  /*36e0*/  USEL UR5, URZ, 0x1, UP0 ;  /* 0x00000001ff057887 */ /* 0x000fe40008000000 */
[----:B------:R-:W-:-:S04]  /*36f0*/  USEL UR7, UR7, URZ, UP0 ;  /* 0x000000ff07077287 */ /* 0x000fc80008000000 */
[----:B------:R-:W-:Y:S01]  /*3700*/  ULEA UR7, UR7, UR6, 0x3 ;  /* 0x0000000607077291 */ /* 0x000fe2000f8e18ff */
[----:B-1----:R-:W-:-:S04]  /*3710*/  LOP3.LUT R3, R2, UR5, RZ, 0x3c, !PT ;  /* 0x0000000502037c12 */ /* 0x002fc8000f8e3cff */
[----:B------:R-:W-:-:S04]  /*3720*/  SHF.L.U32 R3, R3, 0x1f, RZ ;  /* 0x0000001f03037819 */ /* 0x000fc800000006ff */
[----:B------:R-:W1:Y:S02]  /*3730*/  SYNCS.PHASECHK.TRANS64.TRYWAIT P0, [UR7], R3 ;  /* 0x00000003ff0075a7 */ /* 0x000e640008001107 */
[----:B-1----:R-:W-:Y:S05]  /*3740*/  @!P0 BRA `(.L_x_64) ;  /* 0x0000004c00548947 */ /* 0x002fea0003800000 */
.L_x_160:
[----:B------:R-:W-:Y:S01]  /*3750*/  NOP ;  /* 0x0000000000007918 */ /* 0x000fe20000000000 */
[----:B-1----:R-:W1:Y:S01]  /*3760*/  LDS R0, [UR4+0x14] ;  /* 0x00001404ff007984 */ /* 0x002e620008000800 */
[----:B------:R-:W-:Y:S01]  /*3770*/  ULOP3.LUT UR6, UR19, 0xffff, URZ, 0xc0, !UPT ;  /* 0x0000ffff13067892 */ /* 0x000fe2000f8ec0ff */
[----:B------:R-:W-:Y:S01]  /*3780*/  UMOV UR8, 0xffff ;  /* 0x0000ffff00087882 */ /* 0x000fe20000000000 */
[----:B------:R-:W-:Y:S02]  /*3790*/  UMOV UR5, 0x1 ;  /* 0x0000000100057882 */ /* 0x000fe40000000000 */
[----:B------:R-:W-:-:S04]  /*37a0*/  USHF.R.U32.HI UR6, URZ, 0x5, UR6 ;  /* 0x00000005ff067899 */ /* 0x000fc80008011606 */
[----:B------:R-:W-:Y:S02]  /*37b0*/  USHF.L.U32 UR8, UR8, UR6, URZ ;  /* 0x0000000608087299 */ /* 0x000fe400080006ff */
[----:B------:R-:W-:-:S04]  /*37c0*/  USHF.L.U32 UR5, UR5, UR6, URZ ;  /* 0x0000000605057299 */ /* 0x000fc800080006ff */
[----:B-1----:R-:W-:-:S04]  /*37d0*/  LOP3.LUT R0, R0, UR8, RZ, 0xc0, !PT ;  /* 0x0000000800007c12 */ /* 0x002fc8000f8ec0ff */
[----:B------:R-:W-:-:S13]  /*37e0*/  ISETP.NE.AND P0, PT, R0, UR8, PT ;  /* 0x0000000800007c0c */ /* 0x000fda000bf05270 */
[----:B------:R-:W-:Y:S05]  /*37f0*/  @P0 BRA `(.L_x_65) ;  /* 0x0000000000580947 */ /* 0x000fea0003800000 */
[----:B------:R-:W1:Y:S02]  /*3800*/  LDS R0, [UR4+0x18] ;  /* 0x00001804ff007984 */ /* 0x000e640008000800 */
[----:B-1----:R-:W-:-:S04]  /*3810*/  LOP3.LUT R0, R0, UR5, RZ, 0xc0, !PT ;  /* 0x0000000500007c12 */ /* 0x002fc8000f8ec0ff */
[----:B------:R-:W-:-:S13]  /*3820*/  ISETP.NE.AND P0, PT, R0, UR5, PT ;  /* 0x0000000500007c0c */ /* 0x000fda000bf05270 */
[----:B------:R-:W-:Y:S05]  /*3830*/  @P0 BRA `(.L_x_66) ;  /* 0x00000000003c0947 */ /* 0x000fea0003800000 */
[----:B------:R-:W1:Y:S01]  /*3840*/  S2R R2, SR_LANEID ;  /* 0x0000000000027919 */ /* 0x000e620000000000 */
[----:B------:R-:W-:Y:S01]  /*3850*/  ULOP3.LUT UR8, URZ, UR8, URZ, 0x33, !UPT ;  /* 0x00000008ff087292 */ /* 0x000fe2000f8e33ff */
[----:B------:R-:W-:Y:S01]  /*3860*/  LOP3.LUT R4, RZ, UR5, RZ, 0x33, !PT ;  /* 0x00000005ff047c12 */ /* 0x000fe2000f8e33ff */
[----:B------:R-:W-:Y:S02]  /*3870*/  VOTEU.ANY UR7, UPT, PT ;  /* 0x0000000000077886 */ /* 0x000fe400038e0100 */
[----:B------:R-:W-:Y:S01]  /*3880*/  UFLO.U32 UR7, UR7 ;  /* 0x00000007000772bd */ /* 0x000fe200080e0000 */
[----:B------:R-:W2:Y:S01]  /*3890*/  REDUX UR5, R4 ;  /* 0x00000000040573c4 */ /* 0x000ea20000000000 */
[----:B------:R-:W-:-:S06]  /*38a0*/  IMAD.U32 R0, RZ, RZ, UR8 ;  /* 0x00000008ff007e24 */ /* 0x000fcc000f8e00ff */
[----:B------:R3:W-:Y:S01]  /*38b0*/  UTCATOMSWS.AND URZ, UR8 ;  /* 0x0000000800ff79e3 */ /* 0x0007e20008000000 */
[----:B------:R-:W4:Y:S01]  /*38c0*/  REDUX UR6, R0 ;  /* 0x00000000000673c4 */ /* 0x000f220000000000 */
[----:B-1----:R-:W-:Y:S01]  /*38d0*/  ISETP.EQ.U32.AND P0, PT, R2, UR7, PT ;  /* 0x0000000702007c0c */ /* 0x002fe2000bf02070 */
[----:B--2---:R-:W-:Y:S01]  /*38e0*/  IMAD.U32 R2, RZ, RZ, UR5 ;  /* 0x00000005ff027e24 */ /* 0x004fe2000f8e00ff */
[----:B----4-:R-:W-:-:S11]  /*38f0*/  MOV R3, UR6 ;  /* 0x0000000600037c02 */ /* 0x010fd60008000f00 */
[----:B------:R3:W-:Y:S04]  /*3900*/  @P0 ATOMS.AND RZ, [UR4+0x14], R3 ;  /* 0x00001403ffff098c */ /* 0x0007e8000a800004 */
[----:B------:R3:W-:Y:S01]  /*3910*/  @P0 ATOMS.AND RZ, [UR4+0x18], R2 ;  /* 0x00001802ffff098c */ /* 0x0007e2000a800004 */
[----:B------:R-:W-:Y:S05]  /*3920*/  BRA `(.L_x_67) ;  /* 0x0000000000147947 */ /* 0x000fea0003800000 */
.L_x_66:
[----:B------:R-:W-:Y:S02]  /*3930*/  MOV R2, 0x3950 ;  /* 0x0000395000027802 */ /* 0x000fe40000000f00 */
[----:B----45:R-:W-:Y:S05]  /*3940*/  CALL.REL.NOINC `($__internal_0_$__cuda_sm10x_tcgen05_guardrail_trap_col_being_dealloced_not_returned_by_alloc) ;  /* 0x00000050003c7944 */ /* 0x030fea0003c00000 */
[----:B------:R-:W-:Y:S05]  /*3950*/  BRA `(.L_x_67) ;  /* 0x0000000000087947 */ /* 0x000fea0003800000 */
.L_x_65:
[----:B------:R-:W-:Y:S02]  /*3960*/  MOV R2, 0x3980 ;  /* 0x0000398000027802 */ /* 0x000fe40000000f00 */
[----:B----45:R-:W-:Y:S05]  /*3970*/  CALL.REL.NOINC `($__internal_2_$__cuda_sm10x_tcgen05_guardrail_trap_unallocated_columns_being_dealloced) ;  /* 0x0000005000487944 */ /* 0x030fea0003c00000 */
.L_x_67:
[----:B------:R-:W-:Y:S01]  /*3980*/  NOP ;  /* 0x0000000000007918 */ /* 0x000fe20000000000 */
[----:B---3--:R-:W-:Y:S05]  /*3990*/  EXIT ;  /* 0x000000000000794d */ /* 0x008fea0003800000 */
.L_x_49:
[----:B------:R-:W-:-:S09]  /*39a0*/  UISETP.NE.OR UP2, UPT, UR8, 0x3, !UP2 ;  /* 0x000000030800788c */ /* 0x000fd2000d745670 */
[----:B------:R-:W-:Y:S05]  /*39b0*/  BRA.U UP2, `(.L_x_68) ;  /* 0x0000001102147547 */ /* 0x000fea000b800000 */
[----:B------:R-:W1:Y:S01]  /*39c0*/  LDC R0, c[0x0][0xb30] ;  /* 0x0002cc00ff007b82 */ /* 0x000e620000000800 */
[----:B------:R-:W2:Y:S01]  /*39d0*/  LDCU.64 UR8, c[0x0][0x888] ;  /* 0x00011100ff0877ac */ /* 0x000ea20008000a00 */
[----:B------:R-:W-:Y:S02]  /*39e0*/  HFMA2 R25, -RZ, RZ, 0, 0 ;  /* 0x00000000ff197431 */ /* 0x000fe400000001ff */
[----:B------:R-:W-:Y:S01]  /*39f0*/  IMAD.MOV.U32 R32, RZ, RZ, 0x1 ;  /* 0x00000001ff207424 */ /* 0x000fe200078e00ff */
[----:B------:R-:W-:Y:S01]  /*3a00*/  MOV R23, 0x1000 ;  /* 0x0000100000177802 */ /* 0x000fe20000000f00 */
[----:B------:R-:W4:Y:S01]  /*3a10*/  LDCU.64 UR4, c[0x0][0x890] ;  /* 0x00011200ff0477ac */ /* 0x000f220008000a00 */
[----:B------:R-:W-:Y:S01]  /*3a20*/  IMAD.MOV.U32 R27, RZ, RZ, RZ ;  /* 0x000000ffff1b7224 */ /* 0x000fe200078e00ff */
[----:B------:R-:W3:Y:S01]  /*3a30*/  LDC R19, c[0x0][0x370] ;  /* 0x0000dc00ff137b82 */ /* 0x000ee20000000800 */
[----:B------:R-:W-:Y:S01]  /*3a40*/  UMOV UR7, 0x400 ;  /* 0x0000040000077882 */ /* 0x000fe20000000000 */
[----:B------:R-:W-:-:S02]  /*3a50*/  UPLOP3.LUT UP1, UPT, UPT, UPT, UPT, 0x40, 0x4 ;  /* 0x000000000004789c */ /* 0x000fc40003f2e870 */
[----:B------:R-:W-:-:S04]  /*3a60*/  ULEA UR7, UR37, UR7, 0x18 ;  /* 0x0000000725077291 */ /* 0x000fc8000f8ec0ff */
[----:B------:R-:W3:Y:S01]  /*3a70*/  LDC R2, c[0x0][0xb0c] ;  /* 0x0002c300ff027b82 */ /* 0x000ee20000000800 */
[----:B------:R-:W-:Y:S02]  /*3a80*/  UIADD3 UR13, UPT, UPT, UR7, 0x68, URZ ;  /* 0x00000068070d7890 */ /* 0x000fe4000fffe0ff */
[----:B--2---:R-:W-:Y:S02]  /*3a90*/  UISETP.NE.U32.AND UP2, UPT, UR8, URZ, UPT ;  /* 0x000000ff0800728c */ /* 0x004fe4000bf45070 */
[----:B------:R-:W-:Y:S02]  /*3aa0*/  UIADD3 UR33, UPT, UPT, UR7, 0x50, URZ ;  /* 0x0000005007217890 */ /* 0x000fe4000fffe0ff */
[----:B----4-:R-:W-:Y:S01]  /*3ab0*/  UISETP.NE.U32.AND UP3, UPT, UR4, URZ, UPT ;  /* 0x000000ff0400728c */ /* 0x010fe2000bf65070 */
[----:B------:R-:W2:Y:S01]  /*3ac0*/  LDC R18, c[0x0][0xb20] ;  /* 0x0002c800ff127b82 */ /* 0x000ea20000000800 */
[----:B-1----:R-:W-:Y:S01]  /*3ad0*/  ISETP.NE.AND P1, PT, R0, 0x1, PT ;  /* 0x000000010000780c */ /* 0x002fe20003f25270 */
[----:B------:R-:W-:-:S02]  /*3ae0*/  UISETP.NE.AND.EX UP2, UPT, UR9, URZ, UPT, UP2 ;  /* 0x000000ff0900728c */ /* 0x000fc4000bf45320 */
[----:B------:R-:W-:Y:S02]  /*3af0*/  UIADD3 UR25, UPT, UPT, UR7, 0x58, URZ ;  /* 0x0000005807197890 */ /* 0x000fe4000fffe0ff */
[----:B------:R-:W-:Y:S02]  /*3b00*/  UIADD3 UR17, UPT, UPT, UR7, 0x60, URZ ;  /* 0x0000006007117890 */ /* 0x000fe4000fffe0ff */
[----:B------:R-:W1:Y:S01]  /*3b10*/  LDC.64 R36, c[0x0][0x348] ;  /* 0x0000d200ff247b82 */ /* 0x000e620000000a00 */
[----:B------:R-:W-:Y:S02]  /*3b20*/  UPRMT UR13, UR37, 0x654, UR13 ;  /* 0x00000654250d7896 */ /* 0x000fe4000800000d */
[----:B------:R-:W-:-:S05]  /*3b30*/  UISETP.NE.AND.EX UP3, UPT, UR5, URZ, UPT, UP3 ;  /* 0x000000ff0500728c */ /* 0x000fca000bf65330 */
[----:B------:R-:W4:Y:S08]  /*3b40*/  LDC.64 R16, c[0x0][0xb10] ;  /* 0x0002c400ff107b82 */ /* 0x000f300000000a00 */
[----:B------:R-:W1:Y:S08]  /*3b50*/  LDC.64 R6, c[0x0][0xb18] ;  /* 0x0002c600ff067b82 */ /* 0x000e700000000a00 */
[----:B------:R-:W1:Y:S08]  /*3b60*/  LDC.64 R4, c[0x0][0xb28] ;  /* 0x0002ca00ff047b82 */ /* 0x000e700000000a00 */
[----:B--23--:R-:W1:Y:S02]  /*3b70*/  LDC R22, c[0x0][0x374] ;  /* 0x0000dd00ff167b82 */ /* 0x00ce640000000800 */
.L_x_79:
[----:B------:R-:W-:Y:S02]  /*3b80*/  LEA R0, R27, UR7, 0x3 ;  /* 0x000000071b007c11 */ /* 0x000fe4000f8e18ff */
[----:B------:R-:W-:Y:S02]  /*3b90*/  SHF.L.U32 R3, R25, 0x1f, RZ ;  /* 0x0000001f19037819 */ /* 0x000fe400000006ff */
[----:B------:R-:W-:Y:S02]  /*3ba0*/  LEA R28, R27, UR7, 0x4 ;  /* 0x000000071b1c7c11 */ /* 0x000fe4000f8e20ff */
[----:B--2---:R-:W2:Y:S02]  /*3bb0*/  SYNCS.PHASECHK.TRANS64.TRYWAIT P0, [R0+URZ+0xa0], R3 ;  /* 0x0000a003000075a7 */ /* 0x004ea400080011ff */
[----:B--2---:R-:W-:Y:S05]  /*3bc0*/  @!P0 BRA `(.L_x_69) ;  /* 0x00000048004c8947 */ /* 0x004fea0003800000 */
.L_x_161:
[----:B------:R-:W-:Y:S01]  /*3bd0*/  ISETP.GE.AND P0, PT, R26, 0x1, PT ;  /* 0x000000011a00780c */ /* 0x000fe20003f06270 */
[----:B------:R-:W3:Y:S01]  /*3be0*/  LDS.128 R28, [R28+0x130] ;  /* 0x000130001c1c7984 */ /* 0x000ee20000000c00 */
[----:B--2---:R-:W-:Y:S01]  /*3bf0*/  VIADD R0, R0, 0xb0 ;  /* 0x000000b000007836 */ /* 0x004fe20000000000 */
[----:B------:R-:W-:Y:S01]  /*3c00*/  @!PT LDS RZ, [RZ] ;  /* 0x00000000fffff984 */ /* 0x000fe20000000800 */
[----:B------:R-:W-:Y:S01]  /*3c10*/  @!PT LDS RZ, [RZ] ;  /* 0x00000000fffff984 */ /* 0x000fe20000000800 */
[----:B------:R-:W-:Y:S01]  /*3c20*/  @!PT LDS RZ, [RZ] ;  /* 0x00000000fffff984 */ /* 0x000fe20000000800 */
[----:B------:R-:W-:Y:S01]  /*3c30*/  @!PT LDS RZ, [RZ] ;  /* 0x00000000fffff984 */ /* 0x000fe20000000800 */
[----:B------:R2:W-:Y:S06]  /*3c40*/  MEMBAR.ALL.CTA ;  /* 0x0000000000007992 */ /* 0x0005ec0000008000 */
[----:B--2---:R-:W2:Y:S01]  /*3c50*/  FENCE.VIEW.ASYNC.S ;  /* 0x00000000000073c6 */ /* 0x004ea20000000000 */
[----:B------:R-:W-:Y:S04]  /*3c60*/  PRMT R0, RZ, 0x654, R0 ;  /* 0x00000654ff007816 */ /* 0x000fe80000000000 */
[----:B--2---:R2:W-:Y:S01]  /*3c70*/  SYNCS.ARRIVE.TRANS64.RED.A1T0 RZ, [R0+URZ], RZ ;  /* 0x000000ff00ff79a7 */ /* 0x0045e200081004ff */
[----:B---3--:R-:W-:Y:S11]  /*3c80*/  LOP3.LUT P3, RZ, R30, 0x1, RZ, 0xc0, !PT ;  /* 0x000000011eff7812 */ /* 0x008ff6000786c0ff */
[----:B------:R-:W-:Y:S02]  /*3c90*/  @!UPT UIADD3 URZ, UPT, UPT, URZ, URZ, URZ ;  /* 0x000000fffffff290 */ /* 0x000fe4000fffe0ff */
[----:B------:R-:W-:Y:S02]  /*3ca0*/  @P3 MOV R13, R28 ;  /* 0x0000001c000d3202 */ /* 0x000fe40000000f00 */
[----:B------:R-:W-:Y:S01]  /*3cb0*/  @P3 LOP3.LUT R8, R29, 0xffff, RZ, 0xc0, !PT ;  /* 0x0000ffff1d083812 */ /* 0x000fe200078ec0ff */
[----:B--2---:R-:W-:Y:S06]  /*3cc0*/  @!P0 BRA `(.L_x_70) ;  /* 0x0000000000a48947 */ /* 0x004fec0003800000 */
[----:B-1---5:R-:W-:Y:S01]  /*3cd0*/  IMAD.HI.U32 R33, R22, R7, RZ ;  /* 0x0000000716217227 */ /* 0x022fe200078e00ff */
[----:B------:R-:W-:Y:S02]  /*3ce0*/  ISETP.NE.AND P0, PT, R6, 0x1, PT ;  /* 0x000000010600780c */ /* 0x000fe40003f05270 */
[----:B------:R-:W-:Y:S01]  /*3cf0*/  ISETP.NE.AND P2, PT, R26, 0x1, PT ;  /* 0x000000011a00780c */ /* 0x000fe20003f45270 */
[----:B----4-:R-:W-:Y:S01]  /*3d00*/  IMAD.HI.U32 R34, R19, R16, RZ ;  /* 0x0000001013227227 */ /* 0x010fe200078e00ff */
[----:B------:R-:W-:Y:S02]  /*3d10*/  SHF.R.U32.HI R33, RZ, R18, R33 ;  /* 0x00000012ff217219 */ /* 0x000fe40000011621 */
[----:B------:R-:W-:Y:S01]  /*3d20*/  ISETP.NE.AND P4, PT, R2, 0x1, PT ;  /* 0x000000010200780c */ /* 0x000fe20003f85270 */
[----:B------:R-:W-:Y:S01]  /*3d30*/  IMAD.HI.U32 R38, R13, R16, RZ ;  /* 0x000000100d267227 */ /* 0x000fe200078e00ff */
[----:B------:R-:W-:Y:S02]  /*3d40*/  SHF.R.U32.HI R34, RZ, R17, R34 ;  /* 0x00000011ff227219 */ /* 0x000fe40000011622 */
[----:B------:R-:W-:Y:S01]  /*3d50*/  SEL R3, R22, R33, !P0 ;  /* 0x0000002116037207 */ /* 0x000fe20004000000 */
[C---:B------:R-:W-:Y:S01]  /*3d60*/  IMAD.HI.U32 R33, R8.reuse, R7, RZ ;  /* 0x0000000708217227 */ /* 0x040fe200078e00ff */
[----:B------:R-:W-:Y:S02]  /*3d70*/  SEL R11, R19, R34, !P4 ;  /* 0x00000022130b7207 */ /* 0x000fe40006000000 */
[----:B------:R-:W-:Y:S01]  /*3d80*/  SHF.R.U32.HI R38, RZ, R17, R38 ;  /* 0x00000011ff267219 */ /* 0x000fe20000011626 */
[----:B------:R-:W-:Y:S01]  /*3d90*/  IMAD.HI.U32 R40, R3, R4, RZ ;  /* 0x0000000403287227 */ /* 0x000fe200078e00ff */
[----:B------:R-:W-:Y:S03]  /*3da0*/  SHF.R.U32.HI R33, RZ, R18, R33 ;  /* 0x00000012ff217219 */ /* 0x000fe60000011621 */
[----:B------:R-:W-:Y:S01]  /*3db0*/  IMAD.HI.U32 R34, R11, R4, RZ ;  /* 0x000000040b227227 */ /* 0x000fe200078e00ff */
[----:B------:R-:W-:Y:S02]  /*3dc0*/  @P2 SHF.R.U32.HI R3, RZ, R5, R40 ;  /* 0x00000005ff032219 */ /* 0x000fe40000011628 */
[----:B------:R-:W-:Y:S02]  /*3dd0*/  SEL R9, R8, R33, !P0 ;  /* 0x0000002108097207 */ /* 0x000fe40004000000 */
[----:B------:R-:W-:Y:S01]  /*3de0*/  @P2 SHF.R.U32.HI R11, RZ, R5, R34 ;  /* 0x00000005ff0b2219 */ /* 0x000fe20000011622 */
[C---:B------:R-:W-:Y:S01]  /*3df0*/  IMAD R10, R26.reuse, R3, RZ ;  /* 0x000000031a0a7224 */ /* 0x040fe200078e02ff */
[----:B------:R-:W-:Y:S01]  /*3e00*/  SEL R3, R13, R38, !P4 ;  /* 0x000000260d037207 */ /* 0x000fe20006000000 */
[C---:B------:R-:W-:Y:S03]  /*3e10*/  IMAD.HI.U32 R14, R9.reuse, R4, RZ ;  /* 0x00000004090e7227 */ /* 0x040fe600078e00ff */
[----:B------:R-:W-:Y:S01]  /*3e20*/  ISETP.GE.AND P0, PT, R9, R10, PT ;  /* 0x0000000a0900720c */ /* 0x000fe20003f06270 */
[C---:B------:R-:W-:Y:S01]  /*3e30*/  IMAD R12, R26.reuse, R11, RZ ;  /* 0x0000000b1a0c7224 */ /* 0x040fe200078e02ff */
[-C--:B------:R-:W-:Y:S04]  /*3e40*/  SHF.R.U32.HI R14, RZ, R5.reuse, R14 ;  /* 0x00000005ff0e7219 */ /* 0x080fe8000001160e */
[----:B------:R-:W-:Y:S02]  /*3e50*/  ISETP.GE.OR P0, PT, R3, R12, P0 ;  /* 0x0000000c0300720c */ /* 0x000fe40000706670 */
[----:B------:R-:W-:Y:S05]  /*3e60*/  SEL R15, R9, R14, !P2 ;  /* 0x0000000e090f7207 */ /* 0x000fea0005000000 */
[----:B------:R-:W-:Y:S04]  /*3e70*/  IMAD.MOV R14, RZ, RZ, -R15 ;  /* 0x000000ffff0e7224 */ /* 0x000fe800078e0a0f */
[----:B------:R-:W-:Y:S02]  /*3e80*/  IMAD R14, R26, R14, R9 ;  /* 0x0000000e1a0e7224 */ /* 0x000fe400078e0209 */
[C---:B------:R-:W-:Y:S05]  /*3e90*/  @!P0 IMAD.HI.U32 R10, R3.reuse, R4, RZ ;  /* 0x00000004030a8227 */ /* 0x040fea00078e00ff */
[----:B------:R-:W-:Y:S04]  /*3ea0*/  @!P0 SHF.R.U32.HI R10, RZ, R5, R10 ;  /* 0x00000005ff0a8219 */ /* 0x000fe8000001160a */
[----:B------:R-:W-:Y:S01]  /*3eb0*/  @!P0 SEL R0, R3, R10, !P2 ;  /* 0x0000000a03008207 */ /* 0x000fe20005000000 */
[----:B------:R-:W-:Y:S03]  /*3ec0*/  IMAD.MOV R10, RZ, RZ, -R3 ;  /* 0x000000ffff0a7224 */ /* 0x000fe600078e0a03 */
[----:B------:R-:W-:Y:S01]  /*3ed0*/  @!P0 IADD3 R15, PT, PT, R15, -R0, RZ ;  /* 0x800000000f0f8210 */ /* 0x000fe20007ffe0ff */
[----:B------:R-:W-:Y:S01]  /*3ee0*/  @!P0 IMAD R0, R11, R14, R0 ;  /* 0x0000000e0b008224 */ /* 0x000fe200078e0200 */
[----:B------:R-:W-:Y:S01]  /*3ef0*/  IADD3 R11, PT, PT, -R9, RZ, RZ ;  /* 0x000000ff090b7210 */ /* 0x000fe20007ffe1ff */
[----:B------:R-:W-:Y:S02]  /*3f00*/  IMAD R13, R2, R10, R13 ;  /* 0x0000000a020d7224 */ /* 0x000fe400078e020d */
[----:B------:R-:W-:Y:S02]  /*3f10*/  @!P0 IMAD R9, R15, R26, R3 ;  /* 0x0000001a0f098224 */ /* 0x000fe400078e0203 */
[----:B------:R-:W-:Y:S02]  /*3f20*/  @!P0 IMAD.MOV.U32 R3, RZ, RZ, R0 ;  /* 0x000000ffff038224 */ /* 0x000fe400078e0000 */
[----:B------:R-:W-:Y:S02]  /*3f30*/  IMAD R8, R6, R11, R8 ;  /* 0x0000000b06087224 */ /* 0x000fe400078e0208 */
[----:B------:R-:W-:Y:S02]  /*3f40*/  IMAD R13, R3, R2, R13 ;  /* 0x00000002030d7224 */ /* 0x000fe400078e020d */
[----:B------:R-:W-:Y:S02]  /*3f50*/  IMAD R8, R9, R6, R8 ;  /* 0x0000000609087224 */ /* 0x000fe400078e0208 */
.L_x_70:
[----:B------:R-:W-:Y:S05]  /*3f60*/  BRA.U UP1, `(.L_x_71) ;  /* 0x0000000101107547 */ /* 0x000fea000b800000 */
[----:B------:R-:W-:Y:S04]  /*3f70*/  MOV R0, UR6 ;  /* 0x0000000600007c02 */ /* 0x000fe80008000f00 */
[----:B------:R-:W-:Y:S04]  /*3f80*/  SHF.L.U32 R3, R0, 0x1f, RZ ;  /* 0x0000001f00037819 */ /* 0x000fe800000006ff */
[----:B------:R-:W2:Y:S02]  /*3f90*/  SYNCS.PHASECHK.TRANS64.TRYWAIT P0, [UR7+0x98], R3 ;  /* 0x00009803ff0075a7 */ /* 0x000ea40008001107 */
[----:B--2---:R-:W-:Y:S05]  /*3fa0*/  @!P0 BRA `(.L_x_72) ;  /* 0x0000004400688947 */ /* 0x004fea0003800000 */
.L_x_71:
[----:B------:R-:W-:Y:S02]  /*3fb0*/  R2UR UR35, R21 ;  /* 0x00000000152372ca */ /* 0x000fe400000e0000 */
[----:B------:R-:W-:Y:S02]  /*3fc0*/  R2UR UR34, R20 ;  /* 0x00000000142272ca */ /* 0x000fe400000e0000 */
[----:B------:R-:W-:Y:S02]  /*3fd0*/  ISETP.NE.U32.AND P2, PT, RZ, UR4, PT ;  /* 0x00000004ff007c0c */ /* 0x000fe4000bf45070 */
[----:B------:R-:W-:Y:S02]  /*3fe0*/  SHF.L.U32 R12, R32, 0x1f, RZ ;  /* 0x0000001f200c7819 */ /* 0x000fe400000006ff */
[----:B------:R-:W-:Y:S05]  /*3ff0*/  ISETP.NE.AND.EX P2, PT, RZ, UR5, PT, P2 ;  /* 0x00000005ff007c0c */ /* 0x000fea000bf45320 */
[----:B------:R-:W-:Y:S02]  /*4000*/  USHF.L.U32 UR35, UR35, 0x6, URZ ;  /* 0x0000000623237899 */ /* 0x000fe400080006ff */
[----:B------:R-:W-:Y:S01]  /*4010*/  USHF.L.U32 UR34, UR34, 0x7, URZ ;  /* 0x0000000722227899 */ /* 0x000fe200080006ff */
[----:B------:R-:W-:Y:S11]  /*4020*/  BRA.U !UP3, `(.L_x_73) ;  /* 0x000000010b347547 */ /* 0x000ff6000b800000 */
[----:B------:R-:W-:Y:S01]  /*4030*/  UPLOP3.LUT UP0, UPT, UPT, UPT, UP2, 0x80, 0x8 ;  /* 0x000000000008789c */ /* 0x000fe20003f0f020 */
[----:B--2---:R-:W-:Y:S02]  /*4040*/  HFMA2 R0, -RZ, RZ, 0, 5.9604644775390625e-08 ;  /* 0x00000001ff007431 */ /* 0x004fe400000001ff */
[----:B------:R-:W-:Y:S03]  /*4050*/  IMAD.MOV.U32 R59, RZ, RZ, 0x1 ;  /* 0x00000001ff3b7424 */ /* 0x000fe600078e00ff */
[----:B------:R-:W-:Y:S05]  /*4060*/  PLOP3.LUT P0, PT, PT, PT, UP0, 0x80, 0x8 ;  /* 0x000000000008781c */ /* 0x000fea0003f0f008 */
[----:B------:R-:W2:Y:S01]  /*4070*/  @UP0 LDCU.64 UR10, c[0x0][0x888] ;  /* 0x00011100ff0a07ac */ /* 0x000ea20008000a00 */
[----:B------:R-:W-:Y:S07]  /*4080*/  @UP0 UIMAD UR8, UR36, UR4, URZ ;  /* 0x00000004240802a4 */ /* 0x000fee000f8e02ff */
[----:B------:R-:W-:Y:S01]  /*4090*/  @!P0 PRMT R59, R0, 0x7610, R59 ;  /* 0x00007610003b8816 */ /* 0x000fe2000000003b */
[----:B--2---:R-:W-:Y:S03]  /*40a0*/  @UP0 UIMAD.WIDE UR10, UR8, 0x4, UR10 ;  /* 0x00000004080a08a5 */ /* 0x004fe6000f8e020a */
[----:B------:R-:W2:Y:S03]  /*40b0*/  @!UP0 LDCU UR8, c[0x0][0x880] ;  /* 0x00011000ff0887ac */ /* 0x000ea60008000800 */
[----:B------:R-:W-:Y:S01]  /*40c0*/  IMAD.U32 R10, RZ, RZ, UR10 ;  /* 0x0000000aff0a7e24 */ /* 0x000fe2000f8e00ff */
[----:B------:R-:W-:Y:S05]  /*40d0*/  MOV R11, UR11 ;  /* 0x0000000b000b7c02 */ /* 0x000fea0008000f00 */
[----:B-----5:R3:W5:Y:S02]  /*40e0*/  @P0 LDG.E R35, desc[UR46][R10.64] ;  /* 0x0000002e0a230981 */ /* 0x020764000c1e1900 */
[----:B--23--:R-:W-:Y:S07]  /*40f0*/  @!P0 IMAD.U32 R35, RZ, RZ, UR8 ;  /* 0x00000008ff238e24 */ /* 0x00cfee000f8e00ff */
.L_x_73:
[----:B-----5:R-:W-:Y:S01]  /*4100*/  @!P2 FSETP.EQ.AND P0, PT, R35, RZ, PT ;  /* 0x000000ff2300a20b */ /* 0x020fe20003f02000 */
[----:B------:R-:W-:Y:S01]  /*4110*/  @!UPT UIADD3 URZ, UPT, UPT, URZ, URZ, URZ ;  /* 0x000000fffffff290 */ /* 0x000fe2000fffe0ff */
[----:B------:R-:W-:Y:S11]  /*4120*/  @!P2 BRA `(.L_x_74) ;  /* 0x000000000014a947 */ /* 0x000ff60003800000 */
[----:B------:R-:W-:Y:S02]  /*4130*/  LOP3.LUT P2, RZ, R59, 0xff, RZ, 0xc0, !PT ;  /* 0x000000ff3bff7812 */ /* 0x000fe4000784c0ff */
[----:B------:R-:W-:Y:S04]  /*4140*/  PLOP3.LUT P0, PT, PT, PT, UP0, 0x80, 0x8 ;  /* 0x000000000008781c */ /* 0x000fe80003f0f008 */
[----:B------:R-:W-:Y:S07]  /*4150*/  PLOP3.LUT P0, PT, P0, PT, PT, 0x8, 0x80 ;  /* 0x000000000080781c */ /* 0x000fee000070e170 */
[----:B------:R-:W-:Y:S11]  /*4160*/  @P2 FSETP.EQ.AND P0, PT, R35, RZ, PT ;  /* 0x000000ff2300220b */ /* 0x000ff60003f02000 */
[----:B------:R-:W-:Y:S02]  /*4170*/  @!UPT UIADD3 URZ, UPT, UPT, URZ, URZ, URZ ;  /* 0x000000fffffff290 */ /* 0x000fe4000fffe0ff */
.L_x_74:
[----:B------:R-:W3:Y:S01]  /*4180*/  SYNCS.PHASECHK.TRANS64.TRYWAIT P2, [UR7+0x70], R12 ;  /* 0x0000700cff0075a7 */ /* 0x000ee20008041107 */
[----:B------:R-:W-:Y:S04]  /*4190*/  ELECT P4, URZ, PT ;  /* 0x0000000000ff782f */ /* 0x000fe80003880000 */
[----:B------:R-:W-:Y:S11]  /*41a0*/  PLOP3.LUT P4, PT, P0, P4, PT, 0xf2, 0x2f ;  /* 0x00000000002f781c */ /* 0x000ff60000789e72 */
[----:B------:R-:W-:Y:S02]  /*41b0*/  @!UPT UIADD3 URZ, UPT, UPT, URZ, URZ, URZ ;  /* 0x000000fffffff290 */ /* 0x000fe4000fffe0ff */
[----:B-1----:R-:W-:Y:S05]  /*41c0*/  @!P4 IADD3 R9, P0, PT, R36, 0x580, RZ ;  /* 0x000005802409c810 */ /* 0x002fea0007f1e0ff */
[----:B--2---:R-:W-:Y:S01]  /*41d0*/  @!P4 IMAD.X R0, RZ, RZ, R37, P0 ;  /* 0x000000ffff00c224 */ /* 0x004fe200000e0625 */
[----:B---3--:R-:W-:Y:S07]  /*41e0*/  @!P2 BRA `(.L_x_75) ;  /* 0x0000004000f0a947 */ /* 0x008fee0003800000 */
.L_x_164:
[----:B------:R-:W-:Y:S01]  /*41f0*/  @!P4 R2UR UR8, R0 ;  /* 0x000000000008c2ca */ /* 0x000fe200000e0000 */
[----:B------:R-:W-:Y:S01]  /*4200*/  VOTEU.ALL UP1, P4 ;  /* 0x0000000000ff7886 */ /* 0x000fe20002020000 */
[----:B------:R-:W-:Y:S01]  /*4210*/  @!P4 R2UR UR9, R9 ;  /* 0x000000000909c2ca */ /* 0x000fe200000e0000 */
[----:B------:R-:W-:Y:S01]  /*4220*/  @!P4 IMAD.MOV.U32 R0, RZ, RZ, 0x1000 ;  /* 0x00001000ff00c424 */ /* 0x000fe200078e00ff */
[----:B------:R-:W-:Y:S01]  /*4230*/  UMOV UR10, 0x0 ;  /* 0x00000000000a7882 */ /* 0x000fe20000000000 */
[----:B------:R-:W-:Y:S01]  /*4240*/  UMOV UR11, 0x10000000 ;  /* 0x10000000000b7882 */ /* 0x000fe20000000000 */
[----:B------:R-:W-:Y:S01]  /*4250*/  @!UP1 UIADD3 UR32, UPT, UPT, UR7, 0x200, URZ ;  /* 0x0000020007209890 */ /* 0x000fe2000fffe0ff */
[----:B------:R-:W-:Y:S01]  /*4260*/  @!P4 IADD3 R9, P0, PT, R36, 0x580, RZ ;  /* 0x000005802409c810 */ /* 0x000fe20007f1e0ff */
[----:B------:R-:W-:Y:S05]  /*4270*/  VOTEU.ALL UP1, P4 ;  /* 0x0000000000ff7886 */ /* 0x000fea0002020000 */
[----:B------:R-:W-:Y:S01]  /*4280*/  IMAD.U32 R11, RZ, RZ, UR8 ;  /* 0x00000008ff0b7e24 */ /* 0x000fe2000f8e00ff */
[----:B------:R-:W-:Y:S01]  /*4290*/  UPRMT UR8, UR37, 0x654, UR33 ;  /* 0x0000065425087896 */ /* 0x000fe20008000021 */
[----:B------:R-:W-:Y:S03]  /*42a0*/  IMAD.U32 R10, RZ, RZ, UR9 ;  /* 0x00000009ff0a7e24 */ /* 0x000fe6000f8e00ff */
[----:B------:R-:W-:Y:S02]  /*42b0*/  @!P4 R2UR UR15, R11 ;  /* 0x000000000b0fc2ca */ /* 0x000fe400000e0000 */
[----:B------:R-:W-:Y:S11]  /*42c0*/  @!P4 R2UR UR14, R10 ;  /* 0x000000000a0ec2ca */ /* 0x000ff600000e0000 */
[----:B------:R-:W-:Y:S02]  /*42d0*/  @!UPT UIADD3 URZ, UPT, UPT, URZ, URZ, URZ ;  /* 0x000000fffffff290 */ /* 0x000fe4000fffe0ff */
[----:B------:R2:W-:Y:S01]  /*42e0*/  @!UP1 UTMALDG.3D [UR32], [UR14], desc[UR10] ;  /* 0x00000a200e0095b4 */ /* 0x0005e20008011000 */
[----:B------:R3:W-:Y:S01]  /*42f0*/  @!P4 SYNCS.ARRIVE.TRANS64.RED.A0TR RZ, [UR7+0x50], R0 ;  /* 0x00005000ffffc9a7 */ /* 0x0007e20008300407 */
[----:B------:R-:W-:Y:S01]  /*4300*/  SYNCS.ARRIVE.TRANS64.RED.A1T0 RZ, [UR8], RZ ;  /* 0x000000ffffff79a7 */ /* 0x000fe20008100408 */
[----:B---3--:R-:W-:Y:S01]  /*4310*/  @!P4 IMAD.X R0, RZ, RZ, R37, P0 ;  /* 0x000000ffff00c224 */ /* 0x008fe200000e0625 */
[----:B------:R-:W3:Y:S02]  /*4320*/  SYNCS.PHASECHK.TRANS64.TRYWAIT P2, [UR7+0x78], R12 ;  /* 0x0000780cff0075a7 */ /* 0x000ee40008041107 */
[----:B--23--:R-:W-:Y:S05]  /*4330*/  @!P2 BRA `(.L_x_76) ;  /* 0x0000004000b4a947 */ /* 0x00cfea0003800000 */
.L_x_166:
        /* <DEDUP_REMOVED lines=8> */
[----:B------:R-:W-:Y:S01]  /*43c0*/  @!UP1 UIADD3 UR24, UPT, UPT, UR7, 0x1200, URZ ;  /* 0x0000120007189890 */ /* 0x000fe2000fffe0ff */
[----:B------:R-:W-:Y:S01]  /*43d0*/  VOTEU.ALL UP1, P4 ;  /* 0x0000000000ff7886 */ /* 0x000fe20002020000 */
[----:B------:R-:W-:Y:S01]  /*43e0*/  UMOV UR27, UR35 ;  /* 0x00000023001b7c82 */ /* 0x000fe20008000000 */
[----:B------:R-:W-:Y:S02]  /*43f0*/  UMOV UR28, UR36 ;  /* 0x00000024001c7c82 */ /* 0x000fe40008000000 */
[----:B------:R-:W-:Y:S01]  /*4400*/  IMAD.U32 R11, RZ, RZ, UR8 ;  /* 0x00000008ff0b7e24 */ /* 0x000fe2000f8e00ff */
[----:B------:R-:W-:Y:S01]  /*4410*/  UPRMT UR8, UR37, 0x654, UR25 ;  /* 0x0000065425087896 */ /* 0x000fe20008000019 */
[----:B------:R-:W-:Y:S02]  /*4420*/  IMAD.U32 R10, RZ, RZ, UR9 ;  /* 0x00000009ff0a7e24 */ /* 0x000fe4000f8e00ff */
[----:B------:R-:W-:Y:S01]  /*4430*/  @!P4 IMAD.X R20, RZ, RZ, R37, P0 ;  /* 0x000000ffff14c224 */ /* 0x000fe200000e0625 */
[----:B------:R-:W-:Y:S02]  /*4440*/  @!P4 R2UR UR15, R11 ;  /* 0x000000000b0fc2ca */ /* 0x000fe400000e0000 */
[----:B------:R-:W-:Y:S11]  /*4450*/  @!P4 R2UR UR14, R10 ;  /* 0x000000000a0ec2ca */ /* 0x000ff600000e0000 */
[----:B------:R-:W-:Y:S02]  /*4460*/  @!UPT UIADD3 URZ, UPT, UPT, URZ, URZ, URZ ;  /* 0x000000fffffff290 */ /* 0x000fe4000fffe0ff */
[----:B------:R2:W-:Y:S01]  /*4470*/  @!UP1 UTMALDG.3D [UR24], [UR14], desc[UR10] ;  /* 0x00000a180e0095b4 */ /* 0x0005e20008011000 */
[----:B------:R2:W-:Y:S01]  /*4480*/  @!P4 SYNCS.ARRIVE.TRANS64.RED.A0TR RZ, [UR7+0x58], R0 ;  /* 0x00005800ffffc9a7 */ /* 0x0005e20008300407 */
[----:B------:R-:W-:Y:S01]  /*4490*/  SYNCS.ARRIVE.TRANS64.RED.A1T0 RZ, [UR8], RZ ;  /* 0x000000ffffff79a7 */ /* 0x000fe20008100408 */
[----:B------:R-:W3:Y:S02]  /*44a0*/  SYNCS.PHASECHK.TRANS64.TRYWAIT P2, [UR7+0x80], R12 ;  /* 0x0000800cff0075a7 */ /* 0x000ee40008041107 */
[----:B--23--:R-:W-:Y:S05]  /*44b0*/  @!P2 BRA `(.L_x_77) ;  /* 0x00000040006ca947 */ /* 0x00cfea0003800000 */
.L_x_168:
[----:B------:R-:W2:Y:S01]  /*44c0*/  LDC.64 R14, c[0x0][0xb10] ;  /* 0x0002c400ff0e7b82 */ /* 0x000ea20000000a00 */
[----:B------:R-:W-:Y:S01]  /*44d0*/  @!P4 R2UR UR8, R20 ;  /* 0x000000001408c2ca */ /* 0x000fe200000e0000 */
[----:B------:R-:W-:Y:S01]  /*44e0*/  VOTEU.ALL UP1, P4 ;  /* 0x0000000000ff7886 */ /* 0x000fe20002020000 */
[----:B------:R-:W-:Y:S01]  /*44f0*/  @!P4 R2UR UR9, R21 ;  /* 0x000000001509c2ca */ /* 0x000fe200000e0000 */
[----:B------:R-:W-:Y:S01]  /*4500*/  UMOV UR10, 0x0 ;  /* 0x00000000000a7882 */ /* 0x000fe20000000000 */
[----:B------:R-:W-:Y:S03]  /*4510*/  UMOV UR11, 0x10000000 ;  /* 0x10000000000b7882 */ /* 0x000fe60000000000 */
[----:B------:R-:W3:Y:S01]  /*4520*/  LDC.64 R10, c[0x0][0xb18] ;  /* 0x0002c600ff0a7b82 */ /* 0x000ee20000000a00 */
[----:B------:R-:W-:Y:S01]  /*4530*/  @!UP1 UIADD3 UR18, UPT, UPT, UR34, 0x40, URZ ;  /* 0x0000004022129890 */ /* 0x000fe2000fffe0ff */
[----:B------:R-:W-:Y:S01]  /*4540*/  @P3 SHF.R.U32.HI R24, RZ, 0x10, R29 ;  /* 0x00000010ff183819 */ /* 0x000fe2000001161d */
[----:B------:R-:W-:Y:S01]  /*4550*/  @!UP1 UIADD3 UR16, UPT, UPT, UR7, 0x2200, URZ ;  /* 0x0000220007109890 */ /* 0x000fe2000fffe0ff */
[----:B------:R-:W-:Y:S01]  /*4560*/  VIADD R27, R27, 0x1 ;  /* 0x000000011b1b7836 */ /* 0x000fe20000000000 */
[----:B------:R-:W-:Y:S03]  /*4570*/  VOTEU.ALL UP1, P4 ;  /* 0x0000000000ff7886 */ /* 0x000fe60002020000 */
[----:B------:R-:W5:Y:S01]  /*4580*/  @!P1 LDC R0, c[0x0][0xb20] ;  /* 0x0002c800ff009b82 */ /* 0x000f620000000800 */
[----:B------:R-:W-:Y:S01]  /*4590*/  UMOV UR19, UR35 ;  /* 0x0000002300137c82 */ /* 0x000fe20008000000 */
[----:B------:R-:W-:Y:S01]  /*45a0*/  IMAD.U32 R21, RZ, RZ, UR8 ;  /* 0x00000008ff157e24 */ /* 0x000fe2000f8e00ff */
[----:B------:R-:W-:Y:S05]  /*45b0*/  UMOV UR20, UR36 ;  /* 0x0000002400147c82 */ /* 0x000fea0008000000 */
[----:B-1----:R-:W1:Y:S01]  /*45c0*/  @!P1 LDC R3, c[0x0][0xb0c] ;  /* 0x0002c300ff039b82 */ /* 0x002e620000000800 */
[----:B------:R-:W-:Y:S01]  /*45d0*/  IMAD.U32 R20, RZ, RZ, UR9 ;  /* 0x00000009ff147e24 */ /* 0x000fe2000f8e00ff */
[----:B------:R-:W-:Y:S01]  /*45e0*/  UPRMT UR8, UR37, 0x654, UR17 ;  /* 0x0000065425087896 */ /* 0x000fe20008000011 */
[----:B------:R-:W-:Y:S03]  /*45f0*/  @!P4 R2UR UR15, R21 ;  /* 0x00000000150fc2ca */ /* 0x000fe600000e0000 */
[----:B------:R-:W-:Y:S01]  /*4600*/  @!P4 R2UR UR14, R20 ;  /* 0x00000000140ec2ca */ /* 0x000fe200000e0000 */
[----:B------:R-:W-:Y:S11]  /*4610*/  @!P4 IMAD.MOV.U32 R20, RZ, RZ, 0x1000 ;  /* 0x00001000ff14c424 */ /* 0x000ff600078e00ff */
[----:B------:R-:W-:Y:S01]  /*4620*/  @!UPT UIADD3 URZ, UPT, UPT, URZ, URZ, URZ ;  /* 0x000000fffffff290 */ /* 0x000fe2000fffe0ff */
[----:B------:R1:W-:Y:S01]  /*4630*/  @!UP1 UTMALDG.3D [UR16], [UR14], desc[UR10] ;  /* 0x00000a100e0095b4 */ /* 0x0003e20008011000 */
[----:B------:R1:W-:Y:S02]  /*4640*/  @!P4 SYNCS.ARRIVE.TRANS64.RED.A0TR RZ, [UR7+0x60], R20 ;  /* 0x00006014ffffc9a7 */ /* 0x0003e40008300407 */
[----:B-1----:R-:W-:Y:S01]  /*4650*/  @!P1 ISETP.NE.AND P2, PT, R3, 0x1, PT ;  /* 0x000000010300980c */ /* 0x002fe20003f45270 */
[C---:B--2---:R-:W-:Y:S01]  /*4660*/  @!P1 IMAD.HI.U32 R14, R13.reuse, R14, RZ ;  /* 0x0000000e0d0e9227 */ /* 0x044fe200078e00ff */
[----:B---3--:R-:W-:Y:S03]  /*4670*/  @!P1 ISETP.NE.AND P0, PT, R10, 0x1, PT ;  /* 0x000000010a00980c */ /* 0x008fe60003f05270 */
[C---:B------:R-:W-:Y:S01]  /*4680*/  @!P1 IMAD.HI.U32 R11, R8.reuse, R11, RZ ;  /* 0x0000000b080b9227 */ /* 0x040fe200078e00ff */
[----:B------:R-:W-:Y:S04]  /*4690*/  @!P1 SHF.R.U32.HI R14, RZ, R15, R14 ;  /* 0x0000000fff0e9219 */ /* 0x000fe8000001160e */
[----:B-----5:R-:W-:Y:S01]  /*46a0*/  @!P1 SHF.R.U32.HI R9, RZ, R0, R11 ;  /* 0x00000000ff099219 */ /* 0x020fe2000001160b */
[----:B------:R-:W-:Y:S01]  /*46b0*/  SYNCS.ARRIVE.TRANS64.RED.A1T0 RZ, [UR8], RZ ;  /* 0x000000ffffff79a7 */ /* 0x000fe20008100408 */
[----:B------:R-:W-:Y:S02]  /*46c0*/  @!P1 SEL R14, R13, R14, !P2 ;  /* 0x0000000e0d0e9207 */ /* 0x000fe40005000000 */
[----:B------:R-:W-:Y:S01]  /*46d0*/  @!P1 SEL R9, R8, R9, !P0 ;  /* 0x0000000908099207 */ /* 0x000fe20004000000 */
[----:B------:R-:W1:Y:S04]  /*46e0*/  SYNCS.PHASECHK.TRANS64.TRYWAIT P5, [UR7+0x88], R12 ;  /* 0x0000880cff0075a7 */ /* 0x000e6800080a1107 */
[----:B------:R-:W-:Y:S02]  /*46f0*/  @!P1 IMAD.IADD R0, R9, 0x1, -R14 ;  /* 0x0000000109009824 */ /* 0x000fe400078e0a0e */
[----:B------:R-:W-:Y:S02]  /*4700*/  @!P1 IMAD.IADD R9, R14, 0x1, -R9 ;  /* 0x000000010e099824 */ /* 0x000fe400078e0a09 */
[----:B------:R-:W-:Y:S02]  /*4710*/  @!P1 IMAD R13, R0, R3, R13 ;  /* 0x00000003000d9224 */ /* 0x000fe400078e020d */
[----:B------:R-:W-:Y:S01]  /*4720*/  @!P1 IMAD R8, R9, R10, R8 ;  /* 0x0000000a09089224 */ /* 0x000fe200078e0208 */
[----:B-1----:R-:W-:Y:S06]  /*4730*/  @!P5 BRA `(.L_x_78) ;  /* 0x0000003c00e4d947 */ /* 0x002fec0003800000 */
.L_x_170:
[----:B-1----:R-:W-:Y:S01]  /*4740*/  @!P4 IADD3 R3, P0, PT, R36, 0x580, RZ ;  /* 0x000005802403c810 */ /* 0x002fe20007f1e0ff */
[----:B------:R-:W-:Y:S01]  /*4750*/  VOTEU.ALL UP1, P4 ;  /* 0x0000000000ff7886 */ /* 0x000fe20002020000 */
[----:B------:R-:W-:Y:S01]  /*4760*/  UMOV UR18, 0x0 ;  /* 0x0000000000127882 */ /* 0x000fe20000000000 */
[----:B------:R-:W-:Y:S01]  /*4770*/  UMOV UR19, 0x10000000 ;  /* 0x1000000000137882 */ /* 0x000fe20000000000 */
[----:B------:R-:W-:Y:S01]  /*4780*/  @!P4 R2UR UR9, R3 ;  /* 0x000000000309c2ca */ /* 0x000fe200000e0000 */
[----:B------:R-:W-:Y:S01]  /*4790*/  @!P4 IMAD.X R0, RZ, RZ, R37, P0 ;  /* 0x000000ffff00c224 */ /* 0x000fe200000e0625 */
[----:B------:R-:W-:Y:S01]  /*47a0*/  @!UP1 UIADD3 UR10, UPT, UPT, UR34, 0x60, URZ ;  /* 0x00000060220a9890 */ /* 0x000fe2000fffe0ff */
[----:B------:R-:W-:Y:S01]  /*47b0*/  ISETP.NE.AND P0, PT, R27, 0x2, PT ;  /* 0x000000021b00780c */ /* 0x000fe20003f05270 */
[----:B------:R-:W-:Y:S01]  /*47c0*/  UMOV UR11, UR35 ;  /* 0x00000023000b7c82 */ /* 0x000fe20008000000 */
[----:B------:R-:W-:Y:S01]  /*47d0*/  UMOV UR12, UR36 ;  /* 0x00000024000c7c82 */ /* 0x000fe20008000000 */
[----:B------:R-:W-:Y:S01]  /*47e0*/  @!P4 R2UR UR8, R0 ;  /* 0x000000000008c2ca */ /* 0x000fe200000e0000 */
[----:B------:R-:W-:Y:S01]  /*47f0*/  IMAD.IADD R20, R8, 0x1, R58 ;  /* 0x0000000108147824 */ /* 0x000fe200078e023a */
[----:B------:R-:W-:Y:S01]  /*4800*/  @P3 R2UR UR36, R24 ;  /* 0x00000000182432ca */ /* 0x000fe200000e0000 */
[----:B------:R-:W-:Y:S01]  /*4810*/  IMAD.IADD R21, R13, 0x1, R60 ;  /* 0x000000010d157824 */ /* 0x000fe200078e023c */
[----:B------:R-:W-:Y:S02]  /*4820*/  SEL R0, RZ, 0x1, P0 ;  /* 0x00000001ff007807 */ /* 0x000fe40000000000 */
[----:B------:R-:W-:Y:S01]  /*4830*/  LOP3.LUT R32, R32, 0x1, RZ, 0x3c, !PT ;  /* 0x0000000120207812 */ /* 0x000fe200078e3cff */
[----:B------:R-:W-:Y:S01]  /*4840*/  IMAD.U32 R10, RZ, RZ, UR9 ;  /* 0x00000009ff0a7e24 */ /* 0x000fe2000f8e00ff */
[----:B------:R-:W-:Y:S01]  /*4850*/  @!UP1 UIADD3 UR9, UPT, UPT, UR7, 0x68, URZ ;  /* 0x0000006807099890 */ /* 0x000fe2000fffe0ff */
[----:B------:R-:W-:Y:S02]  /*4860*/  LOP3.LUT R25, R25, R0, RZ, 0x3c, !PT ;  /* 0x0000000019197212 */ /* 0x000fe400078e3cff */
[----:B------:R-:W-:Y:S02]  /*4870*/  SEL R27, R27, RZ, P0 ;  /* 0x000000ff1b1b7207 */ /* 0x000fe40000000000 */
[----:B------:R-:W-:Y:S01]  /*4880*/  IMAD.U32 R11, RZ, RZ, UR8 ;  /* 0x00000008ff0b7e24 */ /* 0x000fe2000f8e00ff */
[----:B------:R-:W-:Y:S01]  /*4890*/  @!P4 R2UR UR14, R10 ;  /* 0x000000000a0ec2ca */ /* 0x000fe200000e0000 */
[----:B------:R-:W-:Y:S01]  /*48a0*/  @!UP1 UIADD3 UR8, UPT, UPT, UR7, 0x3200, URZ ;  /* 0x0000320007089890 */ /* 0x000fe2000fffe0ff */
[----:B------:R-:W-:Y:S02]  /*48b0*/  VOTEU.ALL UP1, P4 ;  /* 0x0000000000ff7886 */ /* 0x000fe40002020000 */
[----:B------:R-:W-:Y:S11]  /*48c0*/  @!P4 R2UR UR15, R11 ;  /* 0x000000000b0fc2ca */ /* 0x000ff600000e0000 */
[----:B------:R-:W-:Y:S02]  /*48d0*/  @!UPT UIADD3 URZ, UPT, UPT, URZ, URZ, URZ ;  /* 0x000000fffffff290 */ /* 0x000fe4000fffe0ff */
[----:B------:R2:W-:Y:S01]  /*48e0*/  @!UP1 UTMALDG.3D [UR8], [UR14], desc[UR18] ;  /* 0x000012080e0095b4 */ /* 0x0005e20008011000 */
[----:B------:R2:W-:Y:S01]  /*48f0*/  @!P4 SYNCS.ARRIVE.TRANS64.RED.A0TR RZ, [UR7+0x68], R23 ;  /* 0x00006817ffffc9a7 */ /* 0x0005e20008300407 */
[----:B------:R-:W-:Y:S01]  /*4900*/  UPLOP3.LUT UP1, UPT, UPT, UPT, UPT, 0x80, 0x8 ;  /* 0x000000000008789c */ /* 0x000fe20003f2f070 */
[----:B------:R-:W-:Y:S01]  /*4910*/  SYNCS.ARRIVE.TRANS64.RED.A1T0 RZ, [UR13], RZ ;  /* 0x000000ffffff79a7 */ /* 0x000fe2000810040d */
[----:B------:R-:W-:Y:S09]  /*4920*/  @P3 BRA `(.L_x_79) ;  /* 0xfffffff000943947 */ /* 0x000ff2000383ffff */
[----:B------:R-:W-:-:S04]  /*4930*/  SHF.L.U32 R3, R32, 0x1f, RZ ;  /* 0x0000001f20037819 */ /* 0x000fc800000006ff */
[----:B------:R-:W1:Y:S02]  /*4940*/  SYNCS.PHASECHK.TRANS64.TRYWAIT P0, [UR7+0x70], R3 ;  /* 0x00007003ff0075a7 */ /* 0x000e640008001107 */
[----:B-1----:R-:W-:Y:S05]  /*4950*/  @!P0 BRA `(.L_x_80) ;  /* 0x0000003c00748947 */ /* 0x002fea0003800000 */
.L_x_172:
[----:B------:R-:W3:Y:S02]  /*4960*/  SYNCS.PHASECHK.TRANS64.TRYWAIT P0, [UR7+0x78], R3 ;  /* 0x00007803ff0075a7 */ /* 0x000ee40008001107 */
[----:B---3--:R-:W-:Y:S05]  /*4970*/  @!P0 BRA `(.L_x_81) ;  /* 0x0000003c00848947 */ /* 0x008fea0003800000 */
.L_x_174:
[----:B------:R-:W3:Y:S02]  /*4980*/  SYNCS.PHASECHK.TRANS64.TRYWAIT P0, [UR7+0x80], R3 ;  /* 0x00008003ff0075a7 */ /* 0x000ee40008001107 */
[----:B---3--:R-:W-:Y:S05]  /*4990*/  @!P0 BRA `(.L_x_82) ;  /* 0x0000003c00948947 */ /* 0x008fea0003800000 */
.L_x_176:
[----:B-1----:R-:W-:-:S07]  /*49a0*/  MOV R0, UR7 ;  /* 0x0000000700007c02 */ /* 0x002fce0008000f00 */
.L_x_83:
[----:B-1----:R-:W-:-:S04]  /*49b0*/  SHF.L.U32 R3, R32, 0x1f, RZ ;  /* 0x0000001f20037819 */ /* 0x002fc800000006ff */
[----:B------:R1:W3:Y:S03]  /*49c0*/  SYNCS.PHASECHK.TRANS64.TRYWAIT P0, [R0+URZ+0x88], R3 ;  /* 0x00008803000075a7 */ /* 0x0002e600080011ff */
[----:B---3--:R-:W-:Y:S05]  /*49d0*/  @!P0 NANOSLEEP.SYNCS 0x989680 ;  /* 0x009896800000895d */ /* 0x008fea0003900000 */
[----:B------:R-:W3:Y:S02]  /*49e0*/  @!P0 SYNCS.PHASECHK.TRANS64 P0, [R0+URZ+0x88], R3 ;  /* 0x00008803000085a7 */ /* 0x000ee400080010ff */
[----:B--23--:R-:W-:Y:S05]  /*49f0*/  @P0 EXIT ;  /* 0x000000000000094d */ /* 0x00cfea0003800000 */
[----:B------:R-:W-:Y:S05]  /*4a00*/  BRA `(.L_x_83) ;  /* 0xfffffffc00e87947 */ /* 0x000fea000383ffff */
.L_x_68:
[----:B------:R-:W-:-:S06]  /*4a10*/  UISETP.GE.AND UP1, UPT, UR8, 0x4, UPT ;  /* 0x000000040800788c */ /* 0x000fcc000bf26270 */
[----:B------:R-:W-:-:S13]  /*4a20*/  PLOP3.LUT P0, PT, PT, PT, UP1, 0x80, 0x8 ;  /* 0x000000000008781c */ /* 0x000fda0003f0f018 */
[----:B------:R-:W-:Y:S05]  /*4a30*/  @!P0 EXIT ;  /* 0x000000000000894d */ /* 0x000fea0003800000 */
[----:B------:R-:W-:Y:S01]  /*4a40*/  BAR.SYNC.DEFER_BLOCKING 0x6, 0xa0 ;  /* 0x0182800000007b1d */ /* 0x000fe20000010000 */
[C---:B------:R-:W-:Y:S01]  /*4a50*/  IMAD.SHL.U32 R7, R72.reuse, 0x20, RZ ;  /* 0x0000002048077824 */ /* 0x040fe200078e00ff */
[----:B------:R-:W-:Y:S01]  /*4a60*/  SHF.R.U32.HI R0, RZ, 0x1, R72 ;  /* 0x00000001ff007819 */ /* 0x000fe20000011648 */
[C---:B------:R-:W-:Y:S01]  /*4a70*/  IMAD.SHL.U32 R64, R72.reuse, 0x10, RZ ;  /* 0x0000001048407824 */ /* 0x040fe200078e00ff */
[C---:B------:R-:W-:Y:S01]  /*4a80*/  LOP3.LUT P0, RZ, R72.reuse, 0x4, RZ, 0xc0, !PT ;  /* 0x0000000448ff7812 */ /* 0x040fe2000780c0ff */
[----:B------:R-:W-:Y:S01]  /*4a90*/  IMAD.U32 R32, R72, 0x10000, RZ ;  /* 0x0001000048207824 */ /* 0x000fe200078e00ff */
[----:B------:R-:W-:Y:S02]  /*4aa0*/  UMOV UR48, 0x400 ;  /* 0x0000040000307882 */ /* 0x000fe40000000000 */
[----:B------:R-:W1:Y:S01]  /*4ab0*/  LDC R63, c[0x0][0x370] ;  /* 0x0000dc00ff3f7b82 */ /* 0x000e620000000800 */
[----:B------:R-:W-:Y:S01]  /*4ac0*/  ULEA UR48, UR37, UR48, 0x18 ;  /* 0x0000003025307291 */ /* 0x000fe2000f8ec0ff */
[----:B------:R-:W-:Y:S01]  /*4ad0*/  LOP3.LUT R5, R7, 0xc0, RZ, 0xc0, !PT ;  /* 0x000000c007057812 */ /* 0x000fe200078ec0ff */
[----:B------:R-:W-:Y:S01]  /*4ae0*/  IMAD.MOV.U32 R71, RZ, RZ, 0x20 ;  /* 0x00000020ff477424 */ /* 0x000fe200078e00ff */
[----:B------:R-:W-:Y:S01]  /*4af0*/  LOP3.LUT R64, R64, 0x600, RZ, 0xc0, !PT ;  /* 0x0000060040407812 */ /* 0x000fe200078ec0ff */
[----:B------:R-:W-:Y:S01]  /*4b00*/  UIADD3 UR4, UPT, UPT, UR48, 0x200, URZ ;  /* 0x0000020030047890 */ /* 0x000fe2000fffe0ff */
[----:B------:R-:W-:Y:S01]  /*4b10*/  LOP3.LUT R0, R5, 0x8, R0, 0xf8, !PT ;  /* 0x0000000805007812 */ /* 0x000fe200078ef800 */
[----:B------:R-:W-:Y:S01]  /*4b20*/  IMAD.SHL.U32 R5, R72, 0x4, RZ ;  /* 0x0000000448057824 */ /* 0x000fe200078e00ff */
[----:B------:R-:W2:Y:S01]  /*4b30*/  LDC R28, c[0x0][0xb0c] ;  /* 0x0002c300ff1c7b82 */ /* 0x000ea20000000800 */
[----:B------:R-:W-:Y:S01]  /*4b40*/  LOP3.LUT R64, R64, 0x20, R7, 0xf8, !PT ;  /* 0x0000002040407812 */ /* 0x000fe200078ef807 */
[----:B------:R-:W-:Y:S01]  /*4b50*/  IMAD.MOV.U32 R70, RZ, RZ, 0x1 ;  /* 0x00000001ff467424 */ /* 0x000fe200078e00ff */
[----:B------:R-:W-:Y:S01]  /*4b60*/  LOP3.LUT R32, R32, 0x600000, RZ, 0xc0, !PT ;  /* 0x0060000020207812 */ /* 0x000fe200078ec0ff */
[----:B------:R-:W-:Y:S01]  /*4b70*/  IMAD.MOV.U32 R30, RZ, RZ, RZ ;  /* 0x000000ffff1e7224 */ /* 0x000fe200078e00ff */
[----:B------:R-:W-:-:S02]  /*4b80*/  LOP3.LUT R5, R0, 0x18, R5, 0x78, !PT ;  /* 0x0000001800057812 */ /* 0x000fc400078e7805 */
[----:B------:R-:W-:Y:S02]  /*4b90*/  CS2R R68, SRZ ;  /* 0x0000000000447805 */ /* 0x000fe4000001ff00 */
[----:B------:R-:W-:Y:S01]  /*4ba0*/  LOP3.LUT R64, R64, 0x100, R7, 0xf8, !PT ;  /* 0x0000010040407812 */ /* 0x000fe200078ef807 */
[----:B------:R-:W4:Y:S01]  /*4bb0*/  LDC R61, c[0x0][0xb20] ;  /* 0x0002c800ff3d7b82 */ /* 0x000f220000000800 */
[----:B------:R-:W3:Y:S01]  /*4bc0*/  LDS R3, [UR48+0x150] ;  /* 0x00015030ff037984 */ /* 0x000ee20008000800 */
[----:B------:R-:W-:Y:S01]  /*4bd0*/  LOP3.LUT R72, R72, 0x60, RZ, 0xc0, !PT ;  /* 0x0000006048487812 */ /* 0x000fe200078ec0ff */
[----:B------:R-:W-:Y:S01]  /*4be0*/  IMAD.MOV.U32 R75, RZ, RZ, RZ ;  /* 0x000000ffff4b7224 */ /* 0x000fe200078e00ff */
[----:B------:R-:W-:Y:S01]  /*4bf0*/  LOP3.LUT R64, R64, R5, RZ, 0xfc, !PT ;  /* 0x0000000540407212 */ /* 0x000fe200078efcff */
[----:B------:R-:W-:Y:S01]  /*4c00*/  IMAD.U32 R66, RZ, RZ, UR4 ;  /* 0x00000004ff427e24 */ /* 0x000fe2000f8e00ff */
[----:B------:R-:W-:Y:S01]  /*4c10*/  SEL R71, R71, 0xffffffe0, !P0 ;  /* 0xffffffe047477807 */ /* 0x000fe20004000000 */
[----:B------:R-:W1:Y:S01]  /*4c20*/  LDCU.64 UR52, c[0x0][0x348] ;  /* 0x00006900ff3477ac */ /* 0x000e620008000a00 */
[----:B------:R-:W1:Y:S01]  /*4c30*/  LDC R27, c[0x0][0xb30] ;  /* 0x0002cc00ff1b7b82 */ /* 0x000e620000000800 */
[----:B------:R-:W1:Y:S01]  /*4c40*/  LDCU.64 UR38, c[0x0][0x888] ;  /* 0x00011100ff2677ac */ /* 0x000e620008000a00 */
[----:B------:R-:W1:Y:S06]  /*4c50*/  LDCU.64 UR44, c[0x0][0x890] ;  /* 0x00011200ff2c77ac */ /* 0x000e6c0008000a00 */
[----:B------:R-:W1:Y:S01]  /*4c60*/  LDC.64 R56, c[0x0][0xb10] ;  /* 0x0002c400ff387b82 */ /* 0x000e620000000a00 */
[----:B------:R-:W-:Y:S01]  /*4c70*/  UMOV UR49, URZ ;  /* 0x000000ff00317c82 */ /* 0x000fe20008000000 */
[----:B------:R-:W-:-:S06]  /*4c80*/  UMOV UR51, URZ ;  /* 0x000000ff00337c82 */ /* 0x000fcc0008000000 */
[----:B------:R-:W1:Y:S08]  /*4c90*/  LDC.64 R24, c[0x0][0xb18] ;  /* 0x0002c600ff187b82 */ /* 0x000e700000000a00 */
[----:B------:R-:W1:Y:S08]  /*4ca0*/  LDC.64 R22, c[0x0][0xb28] ;  /* 0x0002ca00ff167b82 */ /* 0x000e700000000a00 */
[----:B------:R-:W1:Y:S01]  /*4cb0*/  LDC.64 R54, c[0x0][0x8b0] ;  /* 0x00022c00ff367b82 */ /* 0x000e620000000a00 */
[----:B---3--:R-:W-:-:S07]  /*4cc0*/  IMAD.IADD R32, R3, 0x1, R32 ;  /* 0x0000000103207824 */ /* 0x008fce00078e0220 */
[----:B------:R-:W3:Y:S08]  /*4cd0*/  LDC.64 R52, c[0x0][0x8a8] ;  /* 0x00022a00ff347b82 */ /* 0x000ef00000000a00 */
[----:B--2-4-:R-:W1:Y:S02]  /*4ce0*/  LDC R62, c[0x0][0x374] ;  /* 0x0000dd00ff3e7b82 */ /* 0x014e640000000800 */
.L_x_127:
[C---:B------:R-:W-:Y:S02]  /*4cf0*/  LEA R0, R75.reuse, UR48, 0x3 ;  /* 0x000000304b007c11 */ /* 0x040fe4000f8e18ff */
[----:B------:R-:W-:Y:S02]  /*4d00*/  SHF.L.U32 R3, R68, 0x1f, RZ ;  /* 0x0000001f44037819 */ /* 0x000fe400000006ff */
[----:B------:R-:W-:Y:S02]  /*4d10*/  LEA R16, R75, UR48, 0x4 ;  /* 0x000000304b107c11 */ /* 0x000fe4000f8e20ff */
[----:B------:R-:W2:Y:S02]  /*4d20*/  SYNCS.PHASECHK.TRANS64.TRYWAIT P0, [R0+URZ+0xa0], R3 ;  /* 0x0000a003000075a7 */ /* 0x000ea400080011ff */
[----:B-12---:R-:W-:Y:S05]  /*4d30*/  @!P0 BRA `(.L_x_84) ;  /* 0x0000003800c48947 */ /* 0x006fea0003800000 */
.L_x_177:
[----:B------:R-:W4:Y:S01]  /*4d40*/  LDC.64 R12, c[0x0][0xb10] ;  /* 0x0002c400ff0c7b82 */ /* 0x000f220000000a00 */
[----:B------:R-:W3:Y:S01]  /*4d50*/  LDS.128 R16, [R16+0x130] ;  /* 0x0001300010107984 */ /* 0x000ee20000000c00 */
[----:B-1----:R-:W-:Y:S01]  /*4d60*/  ISETP.NE.AND P1, PT, R27, 0x1, PT ;  /* 0x000000011b00780c */ /* 0x002fe20003f25270 */
[----:B--2---:R-:W-:Y:S01]  /*4d70*/  VIADD R0, R0, 0xb0 ;  /* 0x000000b000007836 */ /* 0x004fe20000000000 */
[----:B------:R-:W-:Y:S04]  /*4d80*/  ISETP.GE.AND P0, PT, R26, 0x1, PT ;  /* 0x000000011a00780c */ /* 0x000fe80003f06270 */
[----:B------:R-:W1:Y:S01]  /*4d90*/  LDC.64 R10, c[0x0][0xb18] ;  /* 0x0002c600ff0a7b82 */ /* 0x000e620000000a00 */
[----:B------:R-:W-:Y:S01]  /*4da0*/  PRMT R0, RZ, 0x654, R0 ;  /* 0x00000654ff007816 */ /* 0x000fe20000000000 */
[----:B------:R-:W-:Y:S01]  /*4db0*/  @!PT LDS RZ, [RZ] ;  /* 0x00000000fffff984 */ /* 0x000fe20000000800 */
[----:B------:R-:W-:Y:S01]  /*4dc0*/  @!PT LDS RZ, [RZ] ;  /* 0x00000000fffff984 */ /* 0x000fe20000000800 */
[----:B------:R-:W-:Y:S01]  /*4dd0*/  @!PT LDS RZ, [RZ] ;  /* 0x00000000fffff984 */ /* 0x000fe20000000800 */
[----:B------:R-:W-:Y:S01]  /*4de0*/  @!PT LDS RZ, [RZ] ;  /* 0x00000000fffff984 */ /* 0x000fe20000000800 */
[----:B------:R2:W-:Y:S06]  /*4df0*/  MEMBAR.ALL.CTA ;  /* 0x0000000000007992 */ /* 0x0005ec0000008000 */
[----:B--2---:R-:W2:Y:S01]  /*4e00*/  FENCE.VIEW.ASYNC.S ;  /* 0x00000000000073c6 */ /* 0x004ea20000000000 */
[----:B------:R-:W1:Y:S08]  /*4e10*/  @!P1 LDC R14, c[0x0][0xb20] ;  /* 0x0002c800ff0e9b82 */ /* 0x000e700000000800 */
[----:B------:R-:W1:Y:S01]  /*4e20*/  @!P1 LDC R9, c[0x0][0xb0c] ;  /* 0x0002c300ff099b82 */ /* 0x000e620000000800 */
[----:B--2---:R2:W-:Y:S01]  /*4e30*/  SYNCS.ARRIVE.TRANS64.RED.A1T0 RZ, [R0+URZ], RZ ;  /* 0x000000ff00ff79a7 */ /* 0x0045e200081004ff */
[----:B---3--:R-:W-:Y:S04]  /*4e40*/  LOP3.LUT P4, RZ, R18, 0x1, RZ, 0xc0, !PT ;  /* 0x0000000112ff7812 */ /* 0x008fe8000788c0ff */
[----:B------:R-:W-:Y:S09]  /*4e50*/  P2R R73, PR, RZ, 0x10 ;  /* 0x00000010ff497803 */ /* 0x000ff20000000000 */
[----:B------:R-:W-:Y:S02]  /*4e60*/  @P4 MOV R31, R16 ;  /* 0x00000010001f4202 */ /* 0x000fe40000000f00 */
[----:B------:R-:W-:Y:S01]  /*4e70*/  @P4 LOP3.LUT R29, R17, 0xffff, RZ, 0xc0, !PT ;  /* 0x0000ffff111d4812 */ /* 0x000fe200078ec0ff */
[----:B--2-4-:R-:W-:Y:S06]  /*4e80*/  @!P0 BRA `(.L_x_85) ;  /* 0x0000000000a48947 */ /* 0x014fec0003800000 */
[----:B------:R-:W-:Y:S01]  /*4e90*/  IMAD.HI.U32 R36, R62, R25, RZ ;  /* 0x000000193e247227 */ /* 0x000fe200078e00ff */
[----:B------:R-:W-:Y:S02]  /*4ea0*/  ISETP.NE.AND P0, PT, R24, 0x1, PT ;  /* 0x000000011800780c */ /* 0x000fe40003f05270 */
[----:B------:R-:W-:Y:S01]  /*4eb0*/  ISETP.NE.AND P2, PT, R26, 0x1, PT ;  /* 0x000000011a00780c */ /* 0x000fe20003f45270 */
[-C--:B------:R-:W-:Y:S01]  /*4ec0*/  IMAD.HI.U32 R34, R63, R56.reuse, RZ ;  /* 0x000000383f227227 */ /* 0x080fe200078e00ff */
[----:B------:R-:W-:Y:S02]  /*4ed0*/  SHF.R.U32.HI R37, RZ, R61, R36 ;  /* 0x0000003dff257219 */ /* 0x000fe40000011624 */
[----:B------:R-:W-:Y:S01]  /*4ee0*/  ISETP.NE.AND P3, PT, R28, 0x1, PT ;  /* 0x000000011c00780c */ /* 0x000fe20003f65270 */
[----:B------:R-:W-:Y:S01]  /*4ef0*/  IMAD.HI.U32 R40, R29, R25, RZ ;  /* 0x000000191d287227 */ /* 0x000fe200078e00ff */
[----:B------:R-:W-:Y:S02]  /*4f00*/  SHF.R.U32.HI R34, RZ, R57, R34 ;  /* 0x00000039ff227219 */ /* 0x000fe40000011622 */
[----:B------:R-:W-:Y:S01]  /*4f10*/  SEL R3, R62, R37, !P0 ;  /* 0x000000253e037207 */ /* 0x000fe20004000000 */
[----:B------:R-:W-:Y:S01]  /*4f20*/  IMAD.HI.U32 R38, R31, R56, RZ ;  /* 0x000000381f267227 */ /* 0x000fe200078e00ff */
[----:B------:R-:W-:Y:S03]  /*4f30*/  SEL R7, R63, R34, !P3 ;  /* 0x000000223f077207 */ /* 0x000fe60005800000 */
[-C--:B------:R-:W-:Y:S01]  /*4f40*/  IMAD.HI.U32 R34, R3, R22.reuse, RZ ;  /* 0x0000001603227227 */ /* 0x080fe200078e00ff */
[----:B------:R-:W-:Y:S03]  /*4f50*/  SHF.R.U32.HI R38, RZ, R57, R38 ;  /* 0x00000039ff267219 */ /* 0x000fe60000011626 */
[----:B------:R-:W-:Y:S01]  /*4f60*/  IMAD.HI.U32 R36, R7, R22, RZ ;  /* 0x0000001607247227 */ /* 0x000fe200078e00ff */
[----:B------:R-:W-:Y:S02]  /*4f70*/  @P2 SHF.R.U32.HI R3, RZ, R23, R34 ;  /* 0x00000017ff032219 */ /* 0x000fe40000011622 */
[----:B------:R-:W-:Y:S02]  /*4f80*/  SHF.R.U32.HI R34, RZ, R61, R40 ;  /* 0x0000003dff227219 */ /* 0x000fe40000011628 */
[----:B------:R-:W-:Y:S01]  /*4f90*/  @P2 SHF.R.U32.HI R7, RZ, R23, R36 ;  /* 0x00000017ff072219 */ /* 0x000fe20000011624 */
[C---:B------:R-:W-:Y:S01]  /*4fa0*/  IMAD R2, R26.reuse, R3, RZ ;  /* 0x000000031a027224 */ /* 0x040fe200078e02ff */
[----:B------:R-:W-:Y:S02]  /*4fb0*/  SEL R5, R29, R34, !P0 ;  /* 0x000000221d057207 */ /* 0x000fe40004000000 */
[----:B------:R-:W-:Y:S01]  /*4fc0*/  SEL R3, R31, R38, !P3 ;  /* 0x000000261f037207 */ /* 0x000fe20005800000 */
[----:B------:R-:W-:Y:S01]  /*4fd0*/  IMAD R4, R26, R7, RZ ;  /* 0x000000071a047224 */ /* 0x000fe200078e02ff */
[C---:B------:R-:W-:Y:S01]  /*4fe0*/  ISETP.GE.AND P0, PT, R5.reuse, R2, PT ;  /* 0x000000020500720c */ /* 0x040fe20003f06270 */
[----:B------:R-:W-:Y:S03]  /*4ff0*/  IMAD.HI.U32 R6, R5, R22, RZ ;  /* 0x0000001605067227 */ /* 0x000fe600078e00ff */
[----:B------:R-:W-:Y:S01]  /*5000*/  ISETP.GE.OR P0, PT, R3, R4, P0 ;  /* 0x000000040300720c */ /* 0x000fe20000706670 */
[----:B------:R-:W-:Y:S01]  /*5010*/  IMAD.MOV R4, RZ, RZ, -R3 ;  /* 0x000000ffff047224 */ /* 0x000fe200078e0a03 */
[-C--:B------:R-:W-:Y:S03]  /*5020*/  SHF.R.U32.HI R6, RZ, R23.reuse, R6 ;  /* 0x00000017ff067219 */ /* 0x080fe60000011606 */
[----:B------:R-:W-:Y:S01]  /*5030*/  IMAD R31, R28, R4, R31 ;  /* 0x000000041c1f7224 */ /* 0x000fe200078e021f */
[----:B------:R-:W-:Y:S05]  /*5040*/  SEL R15, R5, R6, !P2 ;  /* 0x00000006050f7207 */ /* 0x000fea0005000000 */
[----:B------:R-:W-:Y:S02]  /*5050*/  IMAD.MOV R6, RZ, RZ, -R15 ;  /* 0x000000ffff067224 */ /* 0x000fe400078e0a0f */
[C---:B------:R-:W-:Y:S04]  /*5060*/  @!P0 IMAD.HI.U32 R2, R3.reuse, R22, RZ ;  /* 0x0000001603028227 */ /* 0x040fe800078e00ff */
[----:B------:R-:W-:Y:S01]  /*5070*/  IMAD R6, R26, R6, R5 ;  /* 0x000000061a067224 */ /* 0x000fe200078e0205 */
[----:B------:R-:W-:Y:S04]  /*5080*/  @!P0 SHF.R.U32.HI R2, RZ, R23, R2 ;  /* 0x00000017ff028219 */ /* 0x000fe80000011602 */
[----:B------:R-:W-:Y:S02]  /*5090*/  @!P0 SEL R0, R3, R2, !P2 ;  /* 0x0000000203008207 */ /* 0x000fe40005000000 */
[----:B------:R-:W-:Y:S02]  /*50a0*/  IADD3 R2, PT, PT, -R5, RZ, RZ ;  /* 0x000000ff05027210 */ /* 0x000fe40007ffe1ff */
[----:B------:R-:W-:Y:S01]  /*50b0*/  @!P0 IADD3 R8, PT, PT, R15, -R0, RZ ;  /* 0x800000000f088210 */ /* 0x000fe20007ffe0ff */
[----:B------:R-:W-:Y:S02]  /*50c0*/  @!P0 IMAD R0, R7, R6, R0 ;  /* 0x0000000607008224 */ /* 0x000fe400078e0200 */
[----:B------:R-:W-:Y:S02]  /*50d0*/  IMAD R29, R24, R2, R29 ;  /* 0x00000002181d7224 */ /* 0x000fe400078e021d */
[----:B------:R-:W-:Y:S02]  /*50e0*/  @!P0 IMAD R5, R8, R26, R3 ;  /* 0x0000001a08058224 */ /* 0x000fe400078e0203 */
[----:B------:R-:W-:Y:S04]  /*50f0*/  @!P0 IMAD.MOV.U32 R3, RZ, RZ, R0 ;  /* 0x000000ffff038224 */ /* 0x000fe800078e0000 */
[----:B------:R-:W-:Y:S02]  /*5100*/  IMAD R31, R3, R28, R31 ;  /* 0x0000001c031f7224 */ /* 0x000fe400078e021f */
[----:B------:R-:W-:Y:S07]  /*5110*/  IMAD R29, R5, R24, R29 ;  /* 0x00000018051d7224 */ /* 0x000fee00078e021d */
.L_x_85:
[----:B-1----:R-:W-:Y:S01]  /*5120*/  @!P1 ISETP.NE.AND P0, PT, R10, 0x1, PT ;  /* 0x000000010a00980c */ /* 0x002fe20003f05270 */
[----:B------:R-:W-:Y:S01]  /*5130*/  @!P1 IMAD.HI.U32 R3, R29, R11, RZ ;  /* 0x0000000b1d039227 */ /* 0x000fe200078e00ff */
[----:B------:R-:W-:Y:S01]  /*5140*/  R2UR UR42, R21 ;  /* 0x00000000152a72ca */ /* 0x000fe200000e0000 */
[----:B------:R-:W-:Y:S01]  /*5150*/  BSSY.RECONVERGENT B6, `(.L_x_86) ;  /* 0x0000031000067945 */ /* 0x000fe20003800200 */
[----:B------:R-:W-:Y:S01]  /*5160*/  R2UR UR41, R20 ;  /* 0x00000000142972ca */ /* 0x000fe200000e0000 */
[----:B------:R-:W-:Y:S01]  /*5170*/  @!P1 IMAD.HI.U32 R0, R31, R12, RZ ;  /* 0x0000000c1f009227 */ /* 0x000fe200078e00ff */
[----:B------:R-:W-:Y:S02]  /*5180*/  @!P1 SHF.R.U32.HI R2, RZ, R14, R3 ;  /* 0x0000000eff029219 */ /* 0x000fe40000011603 */
[----:B------:R-:W-:Y:S01]  /*5190*/  @!P1 ISETP.NE.AND P2, PT, R9, 0x1, PT ;  /* 0x000000010900980c */ /* 0x000fe20003f45270 */
[----:B------:R-:W-:Y:S01]  /*51a0*/  VIADD R75, R75, 0x1 ;  /* 0x000000014b4b7836 */ /* 0x000fe20000000000 */
[----:B------:R-:W-:Y:S02]  /*51b0*/  @!P1 SEL R2, R29, R2, !P0 ;  /* 0x000000021d029207 */ /* 0x000fe40004000000 */
[----:B------:R-:W-:Y:S02]  /*51c0*/  @!P1 SHF.R.U32.HI R0, RZ, R13, R0 ;  /* 0x0000000dff009219 */ /* 0x000fe40000011600 */
[----:B------:R-:W-:Y:S01]  /*51d0*/  LOP3.LUT P0, RZ, R66, 0x1b0, RZ, 0xc0, !PT ;  /* 0x000001b042ff7812 */ /* 0x000fe2000780c0ff */
[----:B------:R-:W-:Y:S01]  /*51e0*/  USHF.L.U32 UR42, UR42, 0x6, URZ ;  /* 0x000000062a2a7899 */ /* 0x000fe200080006ff */
[----:B------:R-:W-:Y:S01]  /*51f0*/  @!P1 SEL R3, R31, R0, !P2 ;  /* 0x000000001f039207 */ /* 0x000fe20005000000 */
[----:B------:R-:W-:Y:S01]  /*5200*/  USHF.L.U32 UR41, UR41, 0x7, URZ ;  /* 0x0000000729297899 */ /* 0x000fe200080006ff */
[----:B------:R-:W-:Y:S03]  /*5210*/  @P4 SHF.R.U32.HI R67, RZ, 0x10, R17 ;  /* 0x00000010ff434819 */ /* 0x000fe60000011611 */
[----:B------:R-:W-:Y:S02]  /*5220*/  @!P1 IMAD.IADD R0, R2, 0x1, -R3 ;  /* 0x0000000102009824 */ /* 0x000fe400078e0a03 */
[----:B------:R-:W-:Y:S02]  /*5230*/  @!P1 IMAD.IADD R2, R3, 0x1, -R2 ;  /* 0x0000000103029824 */ /* 0x000fe400078e0a02 */
[----:B------:R-:W-:Y:S02]  /*5240*/  @!P1 IMAD R31, R0, R9, R31 ;  /* 0x00000009001f9224 */ /* 0x000fe400078e021f */
[----:B------:R-:W-:Y:S01]  /*5250*/  @!P1 IMAD R29, R2, R10, R29 ;  /* 0x0000000a021d9224 */ /* 0x000fe200078e021d */
[----:B------:R-:W-:Y:S06]  /*5260*/  @!P0 BRA `(.L_x_87) ;  /* 0x00000000007c8947 */ /* 0x000fec0003800000 */
[----:B------:R-:W1:Y:S01]  /*5270*/  LDCU.64 UR8, c[0x4][0x80] ;  /* 0x01001000ff0877ac */ /* 0x000e620008000a00 */
[----:B------:R-:W-:Y:S01]  /*5280*/  MOV R2, 0x0 ;  /* 0x0000000000027802 */ /* 0x000fe20000000f00 */
[----:B------:R-:W-:Y:S02]  /*5290*/  HFMA2 R12, -RZ, RZ, 0, 5.9604644775390625e-08 ;  /* 0x00000001ff0c7431 */ /* 0x000fe400000001ff */
[----:B------:R-:W-:Y:S01]  /*52a0*/  IMAD.MOV.U32 R8, RZ, RZ, 0x70 ;  /* 0x00000070ff087424 */ /* 0x000fe200078e00ff */
[----:B------:R2:W3:Y:S01]  /*52b0*/  LDC.64 R14, c[0x4][R2] ;  /* 0x01000000020e7b82 */ /* 0x0004e20000000a00 */
[----:B------:R-:W4:Y:S01]  /*52c0*/  LDCU.64 UR6, c[0x4][0x88] ;  /* 0x01001100ff0677ac */ /* 0x000f220008000a00 */
[----:B------:R-:W-:Y:S01]  /*52d0*/  IMAD.MOV.U32 R13, RZ, RZ, RZ ;  /* 0x000000ffff0d7224 */ /* 0x000fe200078e00ff */
[----:B------:R-:W2:Y:S01]  /*52e0*/  LDCU.64 UR4, c[0x4][0x8] ;  /* 0x01000100ff0477ac */ /* 0x000ea20008000a00 */
[----:B-1----:R-:W-:Y:S01]  /*52f0*/  MOV R5, UR9 ;  /* 0x0000000900057c02 */ /* 0x002fe20008000f00 */
[----:B------:R-:W-:Y:S01]  /*5300*/  IMAD.U32 R4, RZ, RZ, UR8 ;  /* 0x00000008ff047e24 */ /* 0x000fe2000f8e00ff */
[----:B----4-:R-:W-:Y:S01]  /*5310*/  MOV R7, UR7 ;  /* 0x0000000700077c02 */ /* 0x010fe20008000f00 */
[----:B------:R-:W-:Y:S01]  /*5320*/  IMAD.U32 R6, RZ, RZ, UR6 ;  /* 0x00000006ff067e24 */ /* 0x000fe2000f8e00ff */
[----:B--2---:R-:W-:Y:S01]  /*5330*/  MOV R11, UR5 ;  /* 0x00000005000b7c02 */ /* 0x004fe20008000f00 */
[----:B------:R-:W-:Y:S02]  /*5340*/  IMAD.U32 R10, RZ, RZ, UR4 ;  /* 0x00000004ff0a7e24 */ /* 0x000fe4000f8e00ff */
[----:B------:R-:W-:Y:S07]  /*5350*/  LEPC R20, `(.L_x_88) ;  /* 0x000000001014794e */ /* 0x000fee0000000000 */
[----:B---3-5:R-:W-:Y:S05]  /*5360*/  CALL.ABS.NOINC R14 ;  /* 0x000000000e007343 */ /* 0x028fea0003c00000 */
.L_x_88:
[----:B------:R-:W1:Y:S01]  /*5370*/  LDCU.64 UR8, c[0x4][0x80] ;  /* 0x01001000ff0877ac */ /* 0x000e620008000a00 */
[----:B------:R-:W2:Y:S01]  /*5380*/  LDC.64 R2, c[0x4][R2] ;  /* 0x0100000002027b82 */ /* 0x000ea20000000a00 */
[----:B------:R-:W-:Y:S02]  /*5390*/  HFMA2 R12, -RZ, RZ, 0, 5.9604644775390625e-08 ;  /* 0x00000001ff0c7431 */ /* 0x000fe400000001ff */
[----:B------:R-:W-:Y:S02]  /*53a0*/  IMAD.MOV.U32 R8, RZ, RZ, 0x70 ;  /* 0x00000070ff087424 */ /* 0x000fe400078e00ff */
[----:B------:R-:W-:Y:S01]  /*53b0*/  IMAD.MOV.U32 R13, RZ, RZ, RZ ;  /* 0x000000ffff0d7224 */ /* 0x000fe200078e00ff */
[----:B------:R-:W3:Y:S01]  /*53c0*/  LDCU.64 UR6, c[0x4][0x88] ;  /* 0x01001100ff0677ac */ /* 0x000ee20008000a00 */
[----:B------:R-:W4:Y:S01]  /*53d0*/  LDCU.64 UR4, c[0x4][0x8] ;  /* 0x01000100ff0477ac */ /* 0x000f220008000a00 */
[----:B-1----:R-:W-:Y:S02]  /*53e0*/  MOV R4, UR8 ;  /* 0x0000000800047c02 */ /* 0x002fe40008000f00 */
[----:B------:R-:W-:Y:S02]  /*53f0*/  MOV R5, UR9 ;  /* 0x0000000900057c02 */ /* 0x000fe40008000f00 */
[----:B---3--:R-:W-:Y:S01]  /*5400*/  MOV R7, UR7 ;  /* 0x0000000700077c02 */ /* 0x008fe20008000f00 */
[----:B------:R-:W-:Y:S01]  /*5410*/  IMAD.U32 R6, RZ, RZ, UR6 ;  /* 0x00000006ff067e24 */ /* 0x000fe2000f8e00ff */
[----:B----4-:R-:W-:Y:S01]  /*5420*/  MOV R11, UR5 ;  /* 0x00000005000b7c02 */ /* 0x010fe20008000f00 */
[----:B------:R-:W-:Y:S02]  /*5430*/  IMAD.U32 R10, RZ, RZ, UR4 ;  /* 0x00000004ff0a7e24 */ /* 0x000fe4000f8e00ff */
[----:B------:R-:W-:Y:S07]  /*5440*/  LEPC R20, `(.L_x_87) ;  /* 0x000000001014794e */ /* 0x000fee0000000000 */
[----:B--2---:R-:W-:Y:S05]  /*5450*/  CALL.ABS.NOINC R2 ;  /* 0x0000000002007343 */ /* 0x004fea0003c00000 */
.L_x_87:
[----:B------:R-:W-:Y:S05]  /*5460*/  BSYNC.RECONVERGENT B6 ;  /* 0x0000000000067941 */ /* 0x000fea0003800200 */
.L_x_86:
[----:B------:R-:W-:Y:S01]  /*5470*/  ISETP.NE.U32.AND P4, PT, R54, RZ, PT ;  /* 0x000000ff3600720c */ /* 0x000fe20003f85070 */
[----:B------:R-:W-:Y:S01]  /*5480*/  UISETP.NE.AND UP2, UPT, UR50, URZ, UPT ;  /* 0x000000ff3200728c */ /* 0x000fe2000bf45270 */
[----:B------:R-:W-:Y:S01]  /*5490*/  ISETP.NE.U32.AND P2, PT, RZ, UR38, PT ;  /* 0x00000026ff007c0c */ /* 0x000fe2000bf45070 */
[----:B------:R-:W-:Y:S01]  /*54a0*/  UISETP.NE.U32.AND UP1, UPT, UR44, URZ, UPT ;  /* 0x000000ff2c00728c */ /* 0x000fe2000bf25070 */
[----:B------:R-:W-:Y:S01]  /*54b0*/  ISETP.NE.AND.EX P4, PT, R55, RZ, PT, P4 ;  /* 0x000000ff3700720c */ /* 0x000fe20003f85340 */
[----:B------:R-:W-:Y:S01]  /*54c0*/  UPLOP3.LUT UP0, UPT, UPT, UPT, UPT, 0x40, 0x4 ;  /* 0x000000000004789c */ /* 0x000fe20003f0e870 */
[----:B------:R-:W-:Y:S01]  /*54d0*/  ISETP.NE.AND.EX P2, PT, RZ, UR39, PT, P2 ;  /* 0x00000027ff007c0c */ /* 0x000fe2000bf45320 */
[----:B------:R-:W-:Y:S01]  /*54e0*/  UISETP.NE.AND.EX UP1, UPT, UR45, URZ, UPT, UP1 ;  /* 0x000000ff2d00728c */ /* 0x000fe2000bf25310 */
[----:B------:R-:W-:Y:S04]  /*54f0*/  PLOP3.LUT P1, PT, PT, PT, UP2, 0x80, 0x8 ;  /* 0x000000000008781c */ /* 0x000fe80003f2f028 */
[----:B------:R-:W-:Y:S06]  /*5500*/  @UP2 UPLOP3.LUT UP0, UPT, UPT, UPT, UP1, 0x80, 0x8 ;  /* 0x000000000008289c */ /* 0x000fec0003f0f010 */
[----:B------:R-:W-:Y:S01]  /*5510*/  PLOP3.LUT P0, PT, PT, PT, UP0, 0x80, 0x8 ;  /* 0x000000000008781c */ /* 0x000fe20003f0f008 */
[----:B------:R-:W-:Y:S01]  /*5520*/  @!UPT UIADD3 URZ, UPT, UPT, URZ, URZ, URZ ;  /* 0x000000fffffff290 */ /* 0x000fe2000fffe0ff */
[----:B------:R-:W-:Y:S11]  /*5530*/  BRA.U !UP1, `(.L_x_89) ;  /* 0x0000000109387547 */ /* 0x000ff6000b800000 */
[----:B------:R-:W-:Y:S01]  /*5540*/  UISETP.NE.U32.AND UP0, UPT, UR38, URZ, UPT ;  /* 0x000000ff2600728c */ /* 0x000fe2000bf05070 */
[----:B------:R-:W-:Y:S02]  /*5550*/  HFMA2 R0, -RZ, RZ, 0, 5.9604644775390625e-08 ;  /* 0x00000001ff007431 */ /* 0x000fe400000001ff */
[----:B------:R-:W-:Y:S01]  /*5560*/  IMAD.MOV.U32 R59, RZ, RZ, 0x1 ;  /* 0x00000001ff3b7424 */ /* 0x000fe200078e00ff */
[----:B------:R-:W-:Y:S06]  /*5570*/  UISETP.NE.AND.EX UP0, UPT, UR39, URZ, UPT, UP0 ;  /* 0x000000ff2700728c */ /* 0x000fec000bf05300 */
[----:B------:R-:W-:Y:S05]  /*5580*/  PLOP3.LUT P3, PT, PT, PT, UP0, 0x80, 0x8 ;  /* 0x000000000008781c */ /* 0x000fea0003f6f008 */
[----:B------:R-:W1:Y:S01]  /*5590*/  @UP0 LDCU.64 UR6, c[0x0][0x888] ;  /* 0x00011100ff0607ac */ /* 0x000e620008000a00 */
[----:B------:R-:W-:Y:S07]  /*55a0*/  @UP0 UIMAD UR4, UR36, UR44, URZ ;  /* 0x0000002c240402a4 */ /* 0x000fee000f8e02ff */
[----:B------:R-:W-:Y:S01]  /*55b0*/  @!P3 PRMT R59, R0, 0x7610, R59 ;  /* 0x00007610003bb816 */ /* 0x000fe2000000003b */
[----:B-1----:R-:W-:Y:S03]  /*55c0*/  @UP0 UIMAD.WIDE UR6, UR4, 0x4, UR6 ;  /* 0x00000004040608a5 */ /* 0x002fe6000f8e0206 */
[----:B------:R-:W1:Y:S03]  /*55d0*/  @!UP0 LDCU UR4, c[0x0][0x880] ;  /* 0x00011000ff0487ac */ /* 0x000e660008000800 */
[----:B------:R-:W-:Y:S01]  /*55e0*/  IMAD.U32 R2, RZ, RZ, UR6 ;  /* 0x00000006ff027e24 */ /* 0x000fe2000f8e00ff */
[----:B------:R-:W-:Y:S05]  /*55f0*/  MOV R3, UR7 ;  /* 0x0000000700037c02 */ /* 0x000fea0008000f00 */
[----:B-----5:R2:W5:Y:S02]  /*5600*/  @P3 LDG.E R35, desc[UR46][R2.64] ;  /* 0x0000002e02233981 */ /* 0x020564000c1e1900 */
[----:B-12---:R-:W-:Y:S02]  /*5610*/  @!P3 IMAD.U32 R35, RZ, RZ, UR4 ;  /* 0x00000004ff23be24 */ /* 0x006fe4000f8e00ff */
.L_x_89:
[----:B------:R-:W-:Y:S05]  /*5620*/  @!P4 BRA `(.L_x_90) ;  /* 0x000000000020c947 */ /* 0x000fea0003800000 */
[----:B------:R-:W-:Y:S04]  /*5630*/  ISETP.NE.U32.AND P3, PT, R52, RZ, PT ;  /* 0x000000ff3400720c */ /* 0x000fe80003f65070 */
[----:B------:R-:W-:Y:S11]  /*5640*/  ISETP.NE.AND.EX P3, PT, R53, RZ, PT, P3 ;  /* 0x000000ff3500720c */ /* 0x000ff60003f65330 */
[----:B------:R-:W-:Y:S02]  /*5650*/  @!UPT UIADD3 URZ, UPT, UPT, URZ, URZ, URZ ;  /* 0x000000fffffff290 */ /* 0x000fe4000fffe0ff */
[----:B------:R-:W1:Y:S01]  /*5660*/  @P3 LDC.64 R2, c[0x0][0x8a8] ;  /* 0x00022a00ff023b82 */ /* 0x000e620000000a00 */
[----:B------:R-:W-:Y:S04]  /*5670*/  @P3 IMAD R0, R54, UR36, RZ ;  /* 0x0000002436003c24 */ /* 0x000fe8000f8e02ff */
[----:B-1----:R-:W-:Y:S05]  /*5680*/  @P3 IMAD.WIDE R2, R0, 0x4, R2 ;  /* 0x0000000400023825 */ /* 0x002fea00078e0202 */
[----:B-----5:R1:W5:Y:S02]  /*5690*/  @P3 LDG.E R33, desc[UR46][R2.64] ;  /* 0x0000002e02213981 */ /* 0x020364000c1e1900 */
[----:B-1----:R-:W2:Y:S02]  /*56a0*/  @!P3 LDC R33, c[0x0][0x8a0] ;  /* 0x00022800ff21bb82 */ /* 0x002ea40000000800 */
.L_x_90:
[----:B-----5:R-:W-:Y:S01]  /*56b0*/  FSETP.NEU.AND P3, PT, R35, RZ, PT ;  /* 0x000000ff2300720b */ /* 0x020fe20003f6d000 */
[----:B------:R-:W-:Y:S01]  /*56c0*/  IMAD.SHL.U32 R80, R64, 0x2, RZ ;  /* 0x0000000240507824 */ /* 0x000fe200078e00ff */
[----:B------:R-:W-:Y:S01]  /*56d0*/  SEL R7, RZ, 0xffffffff, P2 ;  /* 0xffffffffff077807 */ /* 0x000fe20001000000 */
[----:B------:R-:W-:Y:S01]  /*56e0*/  BSSY B1, `(.L_x_91) ;  /* 0x0000036000017945 */ /* 0x000fe20003800000 */
[----:B------:R-:W-:Y:S01]  /*56f0*/  @P1 LOP3.LUT P2, RZ, R59, 0xff, RZ, 0xc0, !PT ;  /* 0x000000ff3bff1812 */ /* 0x000fe2000784c0ff */
[----:B------:R-:W-:Y:S01]  /*5700*/  VIADD R78, R80, UR48 ;  /* 0x00000030504e7c36 */ /* 0x000fe20008000000 */
[----:B------:R-:W-:Y:S01]  /*5710*/  @P1 SEL R2, RZ, 0xffffffff, P3 ;  /* 0xffffffffff021807 */ /* 0x000fe20001800000 */
[----:B------:R-:W-:Y:S01]  /*5720*/  IMAD.MOV.U32 R81, RZ, RZ, 0x1 ;  /* 0x00000001ff517424 */ /* 0x000fe200078e00ff */
[----:B------:R-:W-:Y:S01]  /*5730*/  LOP3.LUT R70, R70, 0x1, RZ, 0x3c, !PT ;  /* 0x0000000146467812 */ /* 0x000fe200078e3cff */
[----:B------:R-:W-:Y:S01]  /*5740*/  IMAD.MOV.U32 R39, RZ, RZ, RZ ;  /* 0x000000ffff277224 */ /* 0x000fe200078e00ff */
[----:B------:R-:W-:Y:S02]  /*5750*/  @P0 SEL R2, R7, R2, !P2 ;  /* 0x0000000207020207 */ /* 0x000fe40005000000 */
[----:B------:R-:W-:Y:S02]  /*5760*/  CS2R R50, SRZ ;  /* 0x0000000000327805 */ /* 0x000fe4000001ff00 */
[----:B------:R-:W-:Y:S02]  /*5770*/  LEA R79, R30, UR48, 0x3 ;  /* 0x000000301e4f7c11 */ /* 0x000fe4000f8e18ff */
[----:B------:R-:W-:Y:S02]  /*5780*/  CS2R R48, SRZ ;  /* 0x0000000000307805 */ /* 0x000fe4000001ff00 */
[----:B------:R-:W-:Y:S02]  /*5790*/  @P1 LOP3.LUT R2, R2, 0x1, RZ, 0xc0, !PT ;  /* 0x0000000102021812 */ /* 0x000fe400078ec0ff */
[----:B------:R-:W-:Y:S02]  /*57a0*/  CS2R R42, SRZ ;  /* 0x00000000002a7805 */ /* 0x000fe4000001ff00 */
[----:B------:R-:W-:Y:S02]  /*57b0*/  SHF.L.U32 R0, R69, 0x1f, RZ ;  /* 0x0000001f45007819 */ /* 0x000fe400000006ff */
[----:B------:R-:W-:Y:S02]  /*57c0*/  CS2R R40, SRZ ;  /* 0x0000000000287805 */ /* 0x000fe4000001ff00 */
[----:B------:R-:W-:Y:S01]  /*57d0*/  ISETP.NE.U32.OR P5, PT, R2, 0x1, !P1 ;  /* 0x000000010200780c */ /* 0x000fe20004fa5470 */
[----:B------:R-:W-:Y:S01]  /*57e0*/  IMAD.IADD R77, R71, 0x1, R78 ;  /* 0x00000001474d7824 */ /* 0x000fe200078e024e */
[----:B------:R-:W-:Y:S02]  /*57f0*/  PLOP3.LUT P2, PT, PT, PT, UP1, 0x80, 0x8 ;  /* 0x000000000008781c */ /* 0x000fe40003f4f018 */
[----:B------:R-:W-:Y:S02]  /*5800*/  LEA.HI R5, R30, R30, RZ, 0x1 ;  /* 0x0000001e1e057211 */ /* 0x000fe400078f08ff */
[----:B------:R-:W-:Y:S02]  /*5810*/  LOP3.LUT P4, R74, R59, 0xff, RZ, 0xc0, !PT ;  /* 0x000000ff3b4a7812 */ /* 0x000fe4000788c0ff */
[----:B------:R-:W-:Y:S01]  /*5820*/  SEL R2, RZ, 0xffffffff, P3 ;  /* 0xffffffffff027807 */ /* 0x000fe20001800000 */
[C---:B------:R-:W-:Y:S01]  /*5830*/  IMAD.SHL.U32 R3, R5.reuse, 0x40, RZ ;  /* 0x0000004005037824 */ /* 0x040fe200078e00ff */
[----:B------:R-:W-:Y:S02]  /*5840*/  LOP3.LUT R5, R5, 0xffe, RZ, 0xc0, !PT ;  /* 0x00000ffe05057812 */ /* 0x000fe400078ec0ff */
[----:B------:R-:W-:Y:S02]  /*5850*/  P2R R76, PR, RZ, 0x20 ;  /* 0x00000020ff4c7803 */ /* 0x000fe40000000000 */
[----:B------:R-:W-:Y:S01]  /*5860*/  @P5 SHF.L.U32 R4, R70, 0x1f, RZ ;  /* 0x0000001f46045819 */ /* 0x000fe200000006ff */
[----:B------:R-:W-:Y:S01]  /*5870*/  IMAD.IADD R34, R30, 0x1, -R5 ;  /* 0x000000011e227824 */ /* 0x000fe200078e0a05 */
[----:B------:R-:W-:Y:S02]  /*5880*/  @P2 SEL R2, R7, R2, !P4 ;  /* 0x0000000207022207 */ /* 0x000fe40006000000 */
[----:B------:R-:W1:Y:S01]  /*5890*/  @P5 SYNCS.PHASECHK.TRANS64.TRYWAIT P1, [UR48+0x50], R4 ;  /* 0x00005004ff0055a7 */ /* 0x000e620008021130 */
[----:B------:R-:W-:Y:S02]  /*58a0*/  LOP3.LUT R3, R3, 0xffffff80, RZ, 0xc0, !PT ;  /* 0xffffff8003037812 */ /* 0x000fe400078ec0ff */
[----:B------:R-:W-:Y:S03]  /*58b0*/  LOP3.LUT R2, R2, 0x1, RZ, 0xc0, !PT ;  /* 0x0000000102027812 */ /* 0x000fe600078ec0ff */
[----:B------:R-:W-:Y:S01]  /*58c0*/  IMAD.IADD R3, R32, 0x1, R3 ;  /* 0x0000000120037824 */ /* 0x000fe200078e0203 */
[----:B------:R-:W-:Y:S03]  /*58d0*/  ISETP.NE.U32.AND P2, PT, R2, 0x1, PT ;  /* 0x000000010200780c */ /* 0x000fe60003f45070 */
[----:B------:R-:W-:Y:S01]  /*58e0*/  IMAD R34, R34, 0x100000, R3 ;  /* 0x0010000022227824 */ /* 0x000fe200078e0203 */
[----:B------:R-:W-:Y:S01]  /*58f0*/  P2R R82, PR, RZ, 0x4 ;  /* 0x00000004ff527803 */ /* 0x000fe20000000000 */
[----:B------:R3:W4:Y:S01]  /*5900*/  SYNCS.PHASECHK.TRANS64.TRYWAIT P0, [R79+URZ+0xc0], R0 ;  /* 0x0000c0004f0075a7 */ /* 0x00072200080011ff */
[----:B-1----:R-:W-:Y:S01]  /*5910*/  @P5 SEL R81, RZ, 0x1, !P1 ;  /* 0x00000001ff515807 */ /* 0x002fe20004800000 */
[----:B---3--:R-:W-:Y:S06]  /*5920*/  @!P5 BRA `(.L_x_92) ;  /* 0x000000000044d947 */ /* 0x008fec0003800000 */
[----:B------:R-:W-:Y:S01]  /*5930*/  IMAD.MOV.U32 R50, RZ, RZ, RZ ;  /* 0x000000ffff327224 */ /* 0x000fe200078e00ff */
[----:B------:R-:W-:Y:S01]  /*5940*/  ISETP.NE.AND P1, PT, R81, RZ, PT ;  /* 0x000000ff5100720c */ /* 0x000fe20003f25270 */
[----:B------:R-:W-:Y:S01]  /*5950*/  BSSY B0, `(.L_x_93) ;  /* 0x0000008000007945 */ /* 0x000fe20003800000 */
[----:B------:R-:W-:Y:S02]  /*5960*/  CS2R R42, SRZ ;  /* 0x00000000002a7805 */ /* 0x000fe4000001ff00 */
[----:B------:R-:W-:Y:S02]  /*5970*/  CS2R R40, SRZ ;  /* 0x0000000000287805 */ /* 0x000fe4000001ff00 */
[----:B------:R-:W-:Y:S07]  /*5980*/  CS2R R48, SRZ ;  /* 0x0000000000307805 */ /* 0x000fee000001ff00 */
[----:B------:R-:W-:Y:S05]  /*5990*/  @P1 BRA `(.L_x_94) ;  /* 0x00000000000c1947 */ /* 0x000fea0003800000 */
[----:B------:R-:W-:Y:S04]  /*59a0*/  SHF.L.U32 R3, R70, 0x1f, RZ ;  /* 0x0000001f46037819 */ /* 0x000fe800000006ff */
[----:B------:R-:W1:Y:S02]  /*59b0*/  SYNCS.PHASECHK.TRANS64.TRYWAIT P1, [UR48+0x50], R3 ;  /* 0x00005003ff0075a7 */ /* 0x000e640008021130 */
[----:B-1----:R-:W-:Y:S05]  /*59c0*/  @!P1 BRA `(.L_x_95) ;  /* 0x0000002c00b49947 */ /* 0x002fea0003800000 */
.L_x_94:
[----:B------:R-:W-:Y:S05]  /*59d0*/  BSYNC B0 ;  /* 0x0000000000007941 */ /* 0x000fea0003800000 */
.L_x_93:
[----:B------:R-:W-:Y:S01]  /*59e0*/  ISETP.NE.AND P1, PT, R82, RZ, PT ;  /* 0x000000ff5200720c */ /* 0x000fe20003f25270 */
[----:B------:R-:W-:Y:S11]  /*59f0*/  HFMA2 R39, -RZ, RZ, 0, 5.9604644775390625e-08 ;  /* 0x00000001ff277431 */ /* 0x000ff600000001ff */
[----:B------:R-:W-:Y:S01]  /*5a00*/  @!UPT UIADD3 URZ, UPT, UPT, URZ, URZ, URZ ;  /* 0x000000fffffff290 */ /* 0x000fe2000fffe0ff */
[----:B------:R-:W-:Y:S05]  /*5a10*/  @P1 WARPSYNC.ALL ;  /* 0x0000000000001948 */ /* 0x000fea0003800000 */
[----:B------:R3:W1:Y:S04]  /*5a20*/  @P1 LDSM.16.M88.4 R40, [R80+UR48+0x200] ;  /* 0x000200305028183b */ /* 0x0006680008000200 */
[----:B------:R3:W1:Y:S02]  /*5a30*/  @P1 LDSM.16.M88.4 R48, [R77+0x200] ;  /* 0x000200004d30183b */ /* 0x0006640000000200 */
.L_x_92:
[----:B------:R-:W-:Y:S05]  /*5a40*/  BSYNC B1 ;  /* 0x0000000000017941 */ /* 0x000fea0003800000 */
.L_x_91:
[----:B-1----:R-:W-:Y:S04]  /*5a50*/  SHF.R.U32.HI R2, RZ, 0x15, R34 ;  /* 0x00000015ff027819 */ /* 0x002fe80000011622 */
[----:B------:R-:W-:Y:S01]  /*5a60*/  LOP3.LUT P1, RZ, R2, 0x3, R65, 0x48, !PT ;  /* 0x0000000302ff7812 */ /* 0x000fe20007824841 */
[----:B------:R-:W-:Y:S01]  /*5a70*/  @!UPT UIADD3 URZ, UPT, UPT, URZ, URZ, URZ ;  /* 0x000000fffffff290 */ /* 0x000fe2000fffe0ff */
[----:B----4-:R-:W-:Y:S11]  /*5a80*/  @P0 BRA `(.L_x_96) ;  /* 0x0000000000080947 */ /* 0x010ff60003800000 */
[----:B------:R-:W1:Y:S02]  /*5a90*/  SYNCS.PHASECHK.TRANS64.TRYWAIT P0, [R79+URZ+0xc0], R0 ;  /* 0x0000c0004f0075a7 */ /* 0x000e6400080011ff */
[----:B-1----:R-:W-:Y:S05]  /*5aa0*/  @!P0 BRA `(.L_x_97) ;  /* 0x0000002c00948947 */ /* 0x002fea0003800000 */
.L_x_96:
[----:B------:R-:W-:Y:S05]  /*5ab0*/  @!P1 BRA `(.L_x_98) ;  /* 0x0000000000409947 */ /* 0x000fea0003800000 */
[----:B------:R-:W4:Y:S01]  /*5ac0*/  LDCU.64 UR8, c[0x4][0x70] ;  /* 0x01000e00ff0877ac */ /* 0x000f220008000a00 */
[----:B------:R-:W-:Y:S01]  /*5ad0*/  MOV R3, 0x0 ;  /* 0x0000000000037802 */ /* 0x000fe20000000f00 */
[----:B------:R-:W-:Y:S02]  /*5ae0*/  HFMA2 R12, -RZ, RZ, 0, 5.9604644775390625e-08 ;  /* 0x00000001ff0c7431 */ /* 0x000fe400000001ff */
[----:B------:R-:W-:Y:S02]  /*5af0*/  IMAD.MOV.U32 R8, RZ, RZ, 0x192 ;  /* 0x00000192ff087424 */ /* 0x000fe400078e00ff */
[----:B------:R-:W-:Y:S01]  /*5b00*/  IMAD.MOV.U32 R13, RZ, RZ, RZ ;  /* 0x000000ffff0d7224 */ /* 0x000fe200078e00ff */
[----:B------:R-:W5:Y:S01]  /*5b10*/  LDCU.64 UR6, c[0x4][0x78] ;  /* 0x01000f00ff0677ac */ /* 0x000f620008000a00 */
[----:B------:R-:W1:Y:S01]  /*5b20*/  LDC.64 R2, c[0x4][R3] ;  /* 0x0100000003027b82 */ /* 0x000e620000000a00 */
[----:B------:R-:W2:Y:S01]  /*5b30*/  LDCU.64 UR4, c[0x4][0x10] ;  /* 0x01000200ff0477ac */ /* 0x000ea20008000a00 */
[----:B----4-:R-:W-:Y:S01]  /*5b40*/  MOV R5, UR9 ;  /* 0x0000000900057c02 */ /* 0x010fe20008000f00 */
[----:B------:R-:W-:Y:S01]  /*5b50*/  IMAD.U32 R4, RZ, RZ, UR8 ;  /* 0x00000008ff047e24 */ /* 0x000fe2000f8e00ff */
[----:B-----5:R-:W-:Y:S01]  /*5b60*/  MOV R7, UR7 ;  /* 0x0000000700077c02 */ /* 0x020fe20008000f00 */
[----:B------:R-:W-:Y:S01]  /*5b70*/  IMAD.U32 R6, RZ, RZ, UR6 ;  /* 0x00000006ff067e24 */ /* 0x000fe2000f8e00ff */
[----:B--2---:R-:W-:Y:S01]  /*5b80*/  MOV R11, UR5 ;  /* 0x00000005000b7c02 */ /* 0x004fe20008000f00 */
[----:B------:R-:W-:Y:S02]  /*5b90*/  IMAD.U32 R10, RZ, RZ, UR4 ;  /* 0x00000004ff0a7e24 */ /* 0x000fe4000f8e00ff */
[----:B------:R-:W-:Y:S07]  /*5ba0*/  LEPC R20, `(.L_x_98) ;  /* 0x000000001014794e */ /* 0x000fee0000000000 */
[----:B-1-3--:R-:W-:Y:S05]  /*5bb0*/  CALL.ABS.NOINC R2 ;  /* 0x0000000002007343 */ /* 0x00afea0003c00000 */
.L_x_98:
[----:B------:R-:W-:Y:S05]  /*5bc0*/  WARPSYNC.ALL ;  /* 0x0000000000007948 */ /* 0x000fea0003800000 */
[----:B------:R-:W-:Y:S01]  /*5bd0*/  R2UR UR4, R34 ;  /* 0x00000000220472ca */ /* 0x000fe200000e0000 */
[--C-:B------:R-:W-:Y:S01]  /*5be0*/  HADD2.F32 R20, -RZ, R40.reuse.H0_H0 ;  /* 0x20000028ff147230 */ /* 0x100fe20000004100 */
[----:B------:R-:W-:Y:S01]  /*5bf0*/  ISETP.NE.AND P0, PT, R72, RZ, PT ;  /* 0x000000ff4800720c */ /* 0x000fe20003f05270 */
[----:B------:R-:W-:Y:S01]  /*5c00*/  HADD2.F32 R21, -RZ, R40.H1_H1 ;  /* 0x30000028ff157230 */ /* 0x000fe20000004100 */
[----:B------:R-:W-:Y:S01]  /*5c10*/  BSSY.RECONVERGENT B0, `(.L_x_99) ;  /* 0x000004c000007945 */ /* 0x000fe20003800200 */
[----:B------:R-:W-:Y:S02]  /*5c20*/  HADD2.F32 R36, -RZ, R41.H1_H1 ;  /* 0x30000029ff247230 */ /* 0x000fe40000004100 */
[----:B------:R-:W-:Y:S02]  /*5c30*/  HADD2.F32 R37, -RZ, R43.H0_H0 ;  /* 0x2000002bff257230 */ /* 0x000fe40000004100 */
[----:B------:R-:W-:Y:S04]  /*5c40*/  HADD2.F32 R38, -RZ, R51.H1_H1 ;  /* 0x30000033ff267230 */ /* 0x000fe80000004100 */
[----:B------:R-:W1:Y:S02]  /*5c50*/  LDTM.16dp256bit.x4 R4, tmem[UR4] ;  /* 0x00000004000479ee */ /* 0x000e640008120000 */
[C---:B-12---:R-:W-:Y:S01]  /*5c60*/  FMUL R0, R33.reuse, R4 ;  /* 0x0000000421007220 */ /* 0x046fe20000400000 */
[C---:B------:R-:W-:Y:S01]  /*5c70*/  FMUL R2, R33.reuse, R5 ;  /* 0x0000000521027220 */ /* 0x040fe20000400000 */
[C---:B------:R-:W-:Y:S01]  /*5c80*/  FMUL R3, R33.reuse, R6 ;  /* 0x0000000621037220 */ /* 0x040fe20000400000 */
[----:B------:R-:W-:Y:S01]  /*5c90*/  FMUL R7, R33, R7 ;  /* 0x0000000721077220 */ /* 0x000fe20000400000 */
[C---:B------:R-:W-:Y:S01]  /*5ca0*/  FFMA R0, R35.reuse, R20, R0 ;  /* 0x0000001423007223 */ /* 0x040fe20000000000 */
[----:B------:R-:W-:Y:S02]  /*5cb0*/  HADD2.F32 R20, -RZ, R41.H0_H0 ;  /* 0x20000029ff147230 */ /* 0x000fe40000004100 */
[----:B------:R-:W-:Y:S01]  /*5cc0*/  FFMA R2, R35, R21, R2 ;  /* 0x0000001523027223 */ /* 0x000fe20000000002 */
[--C-:B------:R-:W-:Y:S02]  /*5cd0*/  HADD2.F32 R21, -RZ, R42.reuse.H0_H0 ;  /* 0x2000002aff157230 */ /* 0x100fe40000004100 */
[C---:B------:R-:W-:Y:S01]  /*5ce0*/  FMUL R4, R33.reuse, R8 ;  /* 0x0000000821047220 */ /* 0x040fe20000400000 */
[----:B------:R-:W-:Y:S01]  /*5cf0*/  FMUL R5, R33, R9 ;  /* 0x0000000921057220 */ /* 0x000fe20000400000 */
[C---:B------:R-:W-:Y:S01]  /*5d00*/  FFMA R3, R35.reuse, R20, R3 ;  /* 0x0000001423037223 */ /* 0x040fe20000000003 */
[----:B------:R-:W-:Y:S01]  /*5d10*/  HADD2.F32 R20, -RZ, R42.H1_H1 ;  /* 0x3000002aff147230 */ /* 0x000fe20000004100 */
[----:B------:R-:W-:Y:S01]  /*5d20*/  F2FP.F16.F32.PACK_AB R44, R2, R0 ;  /* 0x00000000022c723e */ /* 0x000fe200000000ff */
[C---:B------:R-:W-:Y:S01]  /*5d30*/  FFMA R7, R35.reuse, R36, R7 ;  /* 0x0000002423077223 */ /* 0x040fe20000000007 */
[----:B------:R-:W-:Y:S01]  /*5d40*/  FFMA R4, R35, R21, R4 ;  /* 0x0000001523047223 */ /* 0x000fe20000000004 */
[----:B------:R-:W-:Y:S01]  /*5d50*/  FMUL R6, R33, R10 ;  /* 0x0000000a21067220 */ /* 0x000fe20000400000 */
[----:B------:R-:W-:Y:S02]  /*5d60*/  HADD2.F32 R36, -RZ, R43.H1_H1 ;  /* 0x3000002bff247230 */ /* 0x000fe40000004100 */
[----:B------:R-:W-:Y:S01]  /*5d70*/  FFMA R5, R35, R20, R5 ;  /* 0x0000001423057223 */ /* 0x000fe20000000005 */
[----:B------:R-:W-:Y:S01]  /*5d80*/  FMUL R11, R33, R11 ;  /* 0x0000000b210b7220 */ /* 0x000fe20000400000 */
[----:B------:R-:W-:Y:S01]  /*5d90*/  FFMA R6, R35, R37, R6 ;  /* 0x0000002523067223 */ /* 0x000fe20000000006 */
[--C-:B------:R-:W-:Y:S02]  /*5da0*/  HADD2.F32 R20, -RZ, R48.reuse.H0_H0 ;  /* 0x20000030ff147230 */ /* 0x100fe40000004100 */
[----:B------:R-:W-:Y:S01]  /*5db0*/  FMUL R8, R33, R12 ;  /* 0x0000000c21087220 */ /* 0x000fe20000400000 */
[----:B------:R-:W-:Y:S01]  /*5dc0*/  FFMA R11, R35, R36, R11 ;  /* 0x00000024230b7223 */ /* 0x000fe2000000000b */
[----:B------:R-:W-:Y:S02]  /*5dd0*/  HADD2.F32 R36, -RZ, R48.H1_H1 ;  /* 0x30000030ff247230 */ /* 0x000fe40000004100 */
[C---:B------:R-:W-:Y:S01]  /*5de0*/  FMUL R9, R33.reuse, R13 ;  /* 0x0000000d21097220 */ /* 0x040fe20000400000 */
[--C-:B------:R-:W-:Y:S02]  /*5df0*/  HADD2.F32 R21, -RZ, R49.reuse.H0_H0 ;  /* 0x20000031ff157230 */ /* 0x100fe40000004100 */
[----:B------:R-:W-:Y:S01]  /*5e00*/  FMUL R10, R33, R14 ;  /* 0x0000000e210a7220 */ /* 0x000fe20000400000 */
[C---:B------:R-:W-:Y:S01]  /*5e10*/  FFMA R8, R35.reuse, R20, R8 ;  /* 0x0000001423087223 */ /* 0x040fe20000000008 */
[C---:B------:R-:W-:Y:S01]  /*5e20*/  FFMA R9, R35.reuse, R36, R9 ;  /* 0x0000002423097223 */ /* 0x040fe20000000009 */
[----:B------:R-:W-:Y:S02]  /*5e30*/  HADD2.F32 R20, -RZ, R49.H1_H1 ;  /* 0x30000031ff147230 */ /* 0x000fe40000004100 */
[----:B------:R-:W-:Y:S01]  /*5e40*/  FFMA R10, R35, R21, R10 ;  /* 0x00000015230a7223 */ /* 0x000fe2000000000a */
[C---:B------:R-:W-:Y:S01]  /*5e50*/  FMUL R15, R33.reuse, R15 ;  /* 0x0000000f210f7220 */ /* 0x040fe20000400000 */
[--C-:B------:R-:W-:Y:S02]  /*5e60*/  HADD2.F32 R21, -RZ, R50.reuse.H0_H0 ;  /* 0x20000032ff157230 */ /* 0x100fe40000004100 */
[C---:B------:R-:W-:Y:S01]  /*5e70*/  FMUL R12, R33.reuse, R16 ;  /* 0x00000010210c7220 */ /* 0x040fe20000400000 */
[----:B------:R-:W-:Y:S02]  /*5e80*/  HADD2.F32 R36, -RZ, R50.H1_H1 ;  /* 0x30000032ff247230 */ /* 0x000fe40000004100 */
[C---:B------:R-:W-:Y:S01]  /*5e90*/  FMUL R13, R33.reuse, R17 ;  /* 0x00000011210d7220 */ /* 0x040fe20000400000 */
[----:B------:R-:W-:Y:S02]  /*5ea0*/  HADD2.F32 R37, -RZ, R51.H0_H0 ;  /* 0x20000033ff257230 */ /* 0x000fe40000004100 */
[----:B------:R-:W-:Y:S01]  /*5eb0*/  FMUL R14, R33, R18 ;  /* 0x00000012210e7220 */ /* 0x000fe20000400000 */
[----:B------:R-:W-:Y:S01]  /*5ec0*/  FFMA R15, R35, R20, R15 ;  /* 0x00000014230f7223 */ /* 0x000fe2000000000f */
[----:B------:R-:W-:Y:S01]  /*5ed0*/  FMUL R19, R33, R19 ;  /* 0x0000001321137220 */ /* 0x000fe20000400000 */
[C---:B------:R-:W-:Y:S01]  /*5ee0*/  FFMA R12, R35.reuse, R21, R12 ;  /* 0x00000015230c7223 */ /* 0x040fe2000000000c */
[C---:B------:R-:W-:Y:S01]  /*5ef0*/  FFMA R13, R35.reuse, R36, R13 ;  /* 0x00000024230d7223 */ /* 0x040fe2000000000d */
[C---:B------:R-:W-:Y:S01]  /*5f00*/  FFMA R14, R35.reuse, R37, R14 ;  /* 0x00000025230e7223 */ /* 0x040fe2000000000e */
[----:B------:R-:W-:Y:S01]  /*5f10*/  FFMA R19, R35, R38, R19 ;  /* 0x0000002623137223 */ /* 0x000fe20000000013 */
[----:B------:R-:W-:Y:S02]  /*5f20*/  F2FP.F16.F32.PACK_AB R45, R7, R3 ;  /* 0x00000003072d723e */ /* 0x000fe400000000ff */
[----:B------:R-:W-:Y:S02]  /*5f30*/  F2FP.F16.F32.PACK_AB R46, R5, R4 ;  /* 0x00000004052e723e */ /* 0x000fe400000000ff */
[----:B------:R-:W-:Y:S02]  /*5f40*/  F2FP.F16.F32.PACK_AB R47, R11, R6 ;  /* 0x000000060b2f723e */ /* 0x000fe400000000ff */
[----:B------:R-:W-:Y:S02]  /*5f50*/  F2FP.F16.F32.PACK_AB R84, R9, R8 ;  /* 0x000000080954723e */ /* 0x000fe400000000ff */
[----:B------:R-:W-:Y:S01]  /*5f60*/  F2FP.F16.F32.PACK_AB R85, R15, R10 ;  /* 0x0000000a0f55723e */ /* 0x000fe200000000ff */
[----:B------:R1:W-:Y:S01]  /*5f70*/  STSM.16.M88.4 [R78+0x200], R44 ;  /* 0x0002002c4e007844 */ /* 0x0003e20000000200 */
[----:B------:R-:W-:Y:S02]  /*5f80*/  F2FP.F16.F32.PACK_AB R86, R13, R12 ;  /* 0x0000000c0d56723e */ /* 0x000fe400000000ff */
[----:B------:R-:W-:Y:S05]  /*5f90*/  F2FP.F16.F32.PACK_AB R87, R19, R14 ;  /* 0x0000000e1357723e */ /* 0x000fea00000000ff */
[----:B------:R1:W-:Y:S01]  /*5fa0*/  STSM.16.M88.4 [R77+0x200], R84 ;  /* 0x000200544d007844 */ /* 0x0003e20000000200 */
[----:B------:R-:W-:Y:S01]  /*5fb0*/  @!PT LDS RZ, [RZ] ;  /* 0x00000000fffff984 */ /* 0x000fe20000000800 */
[----:B------:R-:W-:Y:S01]  /*5fc0*/  @!PT LDS RZ, [RZ] ;  /* 0x00000000fffff984 */ /* 0x000fe20000000800 */
[----:B------:R-:W-:Y:S01]  /*5fd0*/  @!PT LDS RZ, [RZ] ;  /* 0x00000000fffff984 */ /* 0x000fe20000000800 */
[----:B------:R-:W-:Y:S01]  /*5fe0*/  @!PT LDS RZ, [RZ] ;  /* 0x00000000fffff984 */ /* 0x000fe20000000800 */
[----:B------:R2:W-:Y:S07]  /*5ff0*/  MEMBAR.ALL.CTA ;  /* 0x0000000000007992 */ /* 0x0005ee0000008000 */
[----:B--2---:R-:W2:Y:S02]  /*6000*/  FENCE.VIEW.ASYNC.S ;  /* 0x00000000000073c6 */ /* 0x004ea40000000000 */
[----:B--2---:R-:W-:Y:S06]  /*6010*/  BAR.SYNC.DEFER_BLOCKING 0x1, 0x80 ;  /* 0x0042000000007b1d */ /* 0x004fec0000010000 */
[----:B------:R-:W-:Y:S05]  /*6020*/  @P0 BRA `(.L_x_100) ;  /* 0x0000000000280947 */ /* 0x000fea0003800000 */
[----:B------:R-:W-:Y:S02]  /*6030*/  UIADD3 UR4, UPT, UPT, UR48, 0x200, URZ ;  /* 0x0000020030047890 */ /* 0x000fe4000fffe0ff */
[----:B------:R-:W-:Y:S01]  /*6040*/  UIADD3 UR6, UP0, UPT, UR52, 0x680, URZ ;  /* 0x0000068034067890 */ /* 0x000fe2000ff1e0ff */
[----:B------:R-:W-:Y:S03]  /*6050*/  UMOV UR43, UR36 ;  /* 0x00000024002b7c82 */ /* 0x000fe60008000000 */
[----:B------:R-:W-:Y:S01]  /*6060*/  MOV R66, UR4 ;  /* 0x0000000400427c02 */ /* 0x000fe20008000f00 */
[----:B------:R-:W-:Y:S03]  /*6070*/  UIADD3.X UR7, UPT, UPT, URZ, UR53, URZ, UP0, !UPT ;  /* 0x00000035ff077290 */ /* 0x000fe600087fe4ff */
[----:B------:R-:W-:Y:S11]  /*6080*/  R2UR UR40, R66 ;  /* 0x00000000422872ca */ /* 0x000ff600000e0000 */
[----:B------:R-:W-:Y:S02]  /*6090*/  @!UPT UIADD3 URZ, UPT, UPT, URZ, URZ, URZ ;  /* 0x000000fffffff290 */ /* 0x000fe4000fffe0ff */
[----:B------:R2:W-:Y:S01]  /*60a0*/  UTMASTG.3D [UR40], [UR6] ;  /* 0x00000028060073b5 */ /* 0x0005e20008010000 */
[----:B------:R0:W-:Y:S01]  /*60b0*/  UTMACMDFLUSH ;  /* 0x00000000000079b7 */ /* 0x0001e20000000000 */
[----:B--2---:R-:W-:Y:S04]  /*60c0*/  DEPBAR.LE SB0, 0x1 ;  /* 0x000080400000791a */ /* 0x004fe80000000000 */
.L_x_100:
[----:B------:R-:W-:Y:S05]  /*60d0*/  BSYNC.RECONVERGENT B0 ;  /* 0x0000000000007941 */ /* 0x000fea0003800200 */
.L_x_99:
[----:B------:R-:W-:Y:S01]  /*60e0*/  BAR.SYNC.DEFER_BLOCKING 0x1, 0x80 ;  /* 0x0042000000007b1d */ /* 0x000fe20000010000 */
[----:B------:R-:W-:Y:S01]  /*60f0*/  ISETP.NE.AND P1, PT, R76, RZ, PT ;  /* 0x000000ff4c00720c */ /* 0x000fe20003f25270 */
[----:B------:R-:W-:Y:S01]  /*6100*/  UISETP.NE.AND UP0, UPT, UR49, URZ, UPT ;  /* 0x000000ff3100728c */ /* 0x000fe2000bf05270 */
[----:B------:R-:W-:Y:S11]  /*6110*/  LEA R3, R39, UR48, 0x3 ;  /* 0x0000003027037c11 */ /* 0x000ff6000f8e18ff */
[----:B------:R-:W-:Y:S01]  /*6120*/  @P1 SHF.L.U32 R2, R70, 0x1f, RZ ;  /* 0x0000001f46021819 */ /* 0x000fe200000006ff */
[----:B------:R-:W-:Y:S06]  /*6130*/  BRA.U !UP0, `(.L_x_101) ;  /* 0x0000000108247547 */ /* 0x000fec000b800000 */
[----:B------:R-:W-:Y:S01]  /*6140*/  IMAD.U32 R5, RZ, RZ, UR51 ;  /* 0x00000033ff057e24 */ /* 0x000fe2000f8e00ff */
[----:B------:R-:W-:Y:S01]  /*6150*/  MOV R0, UR37 ;  /* 0x0000002500007c02 */ /* 0x000fe20008000f00 */
[----:B------:R-:W-:Y:S03]  /*6160*/  UIADD3 UR51, UPT, UPT, UR51, 0x1, URZ ;  /* 0x0000000133337890 */ /* 0x000fe6000fffe0ff */
[----:B------:R-:W-:Y:S01]  /*6170*/  @P1 LEA R5, R5, UR48, 0x3 ;  /* 0x0000003005051c11 */ /* 0x000fe2000f8e18ff */
[----:B------:R-:W-:Y:S04]  /*6180*/  UISETP.NE.AND UP0, UPT, UR51, 0x4, UPT ;  /* 0x000000043300788c */ /* 0x000fe8000bf05270 */
[----:B------:R-:W-:Y:S01]  /*6190*/  @P1 VIADD R5, R5, 0x70 ;  /* 0x0000007005051836 */ /* 0x000fe20000000000 */
[----:B------:R-:W-:Y:S04]  /*61a0*/  USEL UR51, UR51, URZ, UP0 ;  /* 0x000000ff33337287 */ /* 0x000fe80008000000 */
[----:B------:R-:W-:Y:S04]  /*61b0*/  @P1 PRMT R0, R0, 0x654, R5 ;  /* 0x0000065400001816 */ /* 0x000fe80000000005 */
[----:B------:R2:W-:Y:S04]  /*61c0*/  @P1 SYNCS.ARRIVE.TRANS64.RED.A1T0 RZ, [R0+URZ], RZ ;  /* 0x000000ff00ff19a7 */ /* 0x0005e800081004ff */
.L_x_101:
[----:B------:R-:W4:Y:S01]  /*61d0*/  @P1 SYNCS.PHASECHK.TRANS64.TRYWAIT P0, [R3+URZ+0x50], R2 ;  /* 0x00005002030015a7 */ /* 0x000f2200080011ff */
[----:B------:R-:W-:Y:S01]  /*61e0*/  BSSY B1, `(.L_x_102) ;  /* 0x0000013000017945 */ /* 0x000fe20003800000 */
[----:B----4-:R-:W-:Y:S03]  /*61f0*/  @P1 SEL R81, RZ, 0x1, !P0 ;  /* 0x00000001ff511807 */ /* 0x010fe60004000000 */
[----:B------:R-:W-:Y:S05]  /*6200*/  @!P1 BRA `(.L_x_103) ;  /* 0x0000000000409947 */ /* 0x000fea0003800000 */
[----:B------:R-:W-:Y:S01]  /*6210*/  ISETP.NE.AND P1, PT, R82, RZ, PT ;  /* 0x000000ff5200720c */ /* 0x000fe20003f25270 */
[----:B------:R-:W-:Y:S01]  /*6220*/  BSSY B0, `(.L_x_104) ;  /* 0x0000009000007945 */ /* 0x000fe20003800000 */
[----:B------:R-:W-:Y:S11]  /*6230*/  ISETP.NE.AND P0, PT, R81, RZ, PT ;  /* 0x000000ff5100720c */ /* 0x000ff60003f05270 */
[----:B------:R-:W-:Y:S05]  /*6240*/  @P1 IMAD R4, R39, 0x1000, R80 ;  /* 0x0000100027041824 */ /* 0x000fea00078e0250 */
[----:B------:R-:W-:Y:S05]  /*6250*/  @P1 IADD3 R2, PT, PT, R4, UR48, RZ ;  /* 0x0000003004021c10 */ /* 0x000fea000fffe0ff */
[----:B------:R-:W-:Y:S01]  /*6260*/  @P1 IMAD.IADD R2, R71, 0x1, R2 ;  /* 0x0000000147021824 */ /* 0x000fe200078e0202 */
[----:B------:R-:W-:Y:S06]  /*6270*/  @P0 BRA `(.L_x_105) ;  /* 0x00000000000c0947 */ /* 0x000fec0003800000 */
[----:B--2---:R-:W-:Y:S04]  /*6280*/  SHF.L.U32 R0, R70, 0x1f, RZ ;  /* 0x0000001f46007819 */ /* 0x004fe800000006ff */
[----:B------:R-:W2:Y:S02]  /*6290*/  SYNCS.PHASECHK.TRANS64.TRYWAIT P0, [R3+URZ+0x50], R0 ;  /* 0x00005000030075a7 */ /* 0x000ea400080011ff */
[----:B--2---:R-:W-:Y:S05]  /*62a0*/  @!P0 BRA `(.L_x_106) ;  /* 0x0000002400a88947 */ /* 0x004fea0003800000 */
.L_x_105:
[----:B------:R-:W-:Y:S05]  /*62b0*/  BSYNC B0 ;  /* 0x0000000000007941 */ /* 0x000fea0003800000 */
.L_x_104:
[----:B------:R-:W-:Y:S02]  /*62c0*/  ISETP.NE.AND P0, PT, R82, RZ, PT ;  /* 0x000000ff5200720c */ /* 0x000fe40003f05270 */
[----:B------:R-:W-:Y:S11]  /*62d0*/  IADD3 R39, PT, PT, R39, 0x1, RZ ;  /* 0x0000000127277810 */ /* 0x000ff60007ffe0ff */
[----:B------:R-:W-:Y:S05]  /*62e0*/  @P0 WARPSYNC.ALL ;  /* 0x0000000000000948 */ /* 0x000fea0003800000 */
[----:B------:R4:W1:Y:S04]  /*62f0*/  @P0 LDSM.16.M88.4 R40, [R4+UR48+0x200] ;  /* 0x000200300428083b */ /* 0x0008680008000200 */
[----:B------:R4:W1:Y:S02]  /*6300*/  @P0 LDSM.16.M88.4 R48, [R2+0x200] ;  /* 0x000200000230083b */ /* 0x0008640000000200 */
.L_x_103:
[----:B------:R-:W-:Y:S05]  /*6310*/  BSYNC B1 ;  /* 0x0000000000017941 */ /* 0x000fea0003800000 */
.L_x_102:
[----:B--2---:R-:W-:Y:S05]  /*6320*/  VIADD R0, R34, 0x20 ;  /* 0x0000002022007836 */ /* 0x004fea0000000000 */
[----:B------:R-:W-:Y:S04]  /*6330*/  SHF.R.U32.HI R0, RZ, 0x15, R0 ;  /* 0x00000015ff007819 */ /* 0x000fe80000011600 */
[----:B------:R-:W-:Y:S11]  /*6340*/  LOP3.LUT P0, RZ, R0, 0x3, R65, 0x48, !PT ;  /* 0x0000000300ff7812 */ /* 0x000ff60007804841 */
[----:B------:R-:W-:Y:S02]  /*6350*/  @!UPT UIADD3 URZ, UPT, UPT, URZ, URZ, URZ ;  /* 0x000000fffffff290 */ /* 0x000fe4000fffe0ff */
[----:B------:R-:W-:Y:S05]  /*6360*/  @!P0 BRA `(.L_x_107) ;  /* 0x0000000000408947 */ /* 0x000fea0003800000 */
[----:B------:R-:W2:Y:S01]  /*6370*/  LDCU.64 UR8, c[0x4][0x70] ;  /* 0x01000e00ff0877ac */ /* 0x000ea20008000a00 */
[----:B------:R-:W-:Y:S01]  /*6380*/  MOV R3, 0x0 ;  /* 0x0000000000037802 */ /* 0x000fe20000000f00 */
[----:B------:R-:W-:Y:S02]  /*6390*/  HFMA2 R12, -RZ, RZ, 0, 5.9604644775390625e-08 ;  /* 0x00000001ff0c7431 */ /* 0x000fe400000001ff */
[----:B------:R-:W-:Y:S02]  /*63a0*/  IMAD.MOV.U32 R8, RZ, RZ, 0x192 ;  /* 0x00000192ff087424 */ /* 0x000fe400078e00ff */
[----:B------:R-:W-:Y:S01]  /*63b0*/  IMAD.MOV.U32 R13, RZ, RZ, RZ ;  /* 0x000000ffff0d7224 */ /* 0x000fe200078e00ff */
[----:B------:R-:W5:Y:S01]  /*63c0*/  LDCU.64 UR6, c[0x4][0x78] ;  /* 0x01000f00ff0677ac */ /* 0x000f620008000a00 */
[----:B----4-:R-:W4:Y:S01]  /*63d0*/  LDC.64 R2, c[0x4][R3] ;  /* 0x0100000003027b82 */ /* 0x010f220000000a00 */
[----:B------:R-:W3:Y:S01]  /*63e0*/  LDCU.64 UR4, c[0x4][0x10] ;  /* 0x01000200ff0477ac */ /* 0x000ee20008000a00 */
[----:B--2---:R-:W-:Y:S01]  /*63f0*/  MOV R5, UR9 ;  /* 0x0000000900057c02 */ /* 0x004fe20008000f00 */
[----:B------:R-:W-:Y:S01]  /*6400*/  IMAD.U32 R4, RZ, RZ, UR8 ;  /* 0x00000008ff047e24 */ /* 0x000fe2000f8e00ff */
[----:B-----5:R-:W-:Y:S01]  /*6410*/  MOV R7, UR7 ;  /* 0x0000000700077c02 */ /* 0x020fe20008000f00 */
[----:B------:R-:W-:Y:S01]  /*6420*/  IMAD.U32 R6, RZ, RZ, UR6 ;  /* 0x00000006ff067e24 */ /* 0x000fe2000f8e00ff */
[----:B---3--:R-:W-:Y:S01]  /*6430*/  MOV R11, UR5 ;  /* 0x00000005000b7c02 */ /* 0x008fe20008000f00 */
[----:B------:R-:W-:Y:S02]  /*6440*/  IMAD.U32 R10, RZ, RZ, UR4 ;  /* 0x00000004ff0a7e24 */ /* 0x000fe4000f8e00ff */
[----:B------:R-:W-:Y:S07]  /*6450*/  LEPC R20, `(.L_x_107) ;  /* 0x000000001014794e */ /* 0x000fee0000000000 */
[----:B-1--4-:R-:W-:Y:S05]  /*6460*/  CALL.ABS.NOINC R2 ;  /* 0x0000000002007343 */ /* 0x012fea0003c00000 */
.L_x_107:
[----:B------:R-:W-:Y:S01]  /*6470*/  ISETP.NE.AND P6, PT, R76, RZ, PT ;  /* 0x000000ff4c00720c */ /* 0x000fe20003fc5270 */
[----:B------:R-:W-:Y:S05]  /*6480*/  WARPSYNC.ALL ;  /* 0x0000000000007948 */ /* 0x000fea0003800000 */
[----:B------:R-:W-:Y:S01]  /*6490*/  R2UR UR4, R34 ;  /* 0x00000000220472ca */ /* 0x000fe200000e0000 */
[--C-:B-1----:R-:W-:Y:S01]  /*64a0*/  HADD2.F32 R20, -RZ, R40.reuse.H0_H0 ;  /* 0x20000028ff147230 */ /* 0x102fe20000004100 */
[----:B------:R-:W-:Y:S01]  /*64b0*/  ISETP.NE.AND P0, PT, R72, RZ, PT ;  /* 0x000000ff4800720c */ /* 0x000fe20003f05270 */
[----:B------:R-:W-:Y:S01]  /*64c0*/  HADD2.F32 R21, -RZ, R40.H1_H1 ;  /* 0x30000028ff157230 */ /* 0x000fe20000004100 */
[----:B------:R-:W-:Y:S01]  /*64d0*/  MOV R38, UR51 ;  /* 0x0000003300267c02 */ /* 0x000fe20008000f00 */
[--C-:B------:R-:W-:Y:S01]  /*64e0*/  HADD2.F32 R36, -RZ, R41.reuse.H1_H1 ;  /* 0x30000029ff247230 */ /* 0x100fe20000004100 */
[----:B------:R-:W-:Y:S01]  /*64f0*/  MOV R83, UR37 ;  /* 0x0000002500537c02 */ /* 0x000fe20008000f00 */
[----:B------:R-:W-:Y:S01]  /*6500*/  HADD2.F32 R37, -RZ, R48.H0_H0 ;  /* 0x20000030ff257230 */ /* 0x000fe20000004100 */
[----:B------:R-:W-:Y:S01]  /*6510*/  @P6 LEA R38, R38, UR48, 0x3 ;  /* 0x0000003026266c11 */ /* 0x000fe2000f8e18ff */
[----:B------:R-:W-:Y:S01]  /*6520*/  BSSY.RECONVERGENT B0, `(.L_x_108) ;  /* 0x000004d000007945 */ /* 0x000fe20003800200 */
[----:B------:R-:W-:Y:S02]  /*6530*/  @P6 SHF.L.U32 R88, R70, 0x1f, RZ ;  /* 0x0000001f46586819 */ /* 0x000fe400000006ff */
[----:B------:R-:W-:Y:S01]  /*6540*/  @P6 IADD3 R38, PT, PT, R38, 0x70, RZ ;  /* 0x0000007026266810 */ /* 0x000fe20007ffe0ff */
[----:B----4-:R-:W1:Y:S03]  /*6550*/  LDTM.16dp256bit.x4 R4, tmem[UR4+0x20] ;  /* 0x00002004000479ee */ /* 0x010e660008120000 */
[----:B------:R-:W-:Y:S02]  /*6560*/  @P6 PRMT R38, R83, 0x654, R38 ;  /* 0x0000065453266816 */ /* 0x000fe40000000026 */
[----:B------:R-:W-:Y:S01]  /*6570*/  LEA R83, R39, UR48, 0x3 ;  /* 0x0000003027537c11 */ /* 0x000fe2000f8e18ff */
[C---:B-1----:R-:W-:Y:S01]  /*6580*/  FMUL R0, R33.reuse, R4 ;  /* 0x0000000421007220 */ /* 0x042fe20000400000 */
[C---:B------:R-:W-:Y:S01]  /*6590*/  FMUL R2, R33.reuse, R5 ;  /* 0x0000000521027220 */ /* 0x040fe20000400000 */
[C---:B------:R-:W-:Y:S01]  /*65a0*/  FMUL R3, R33.reuse, R6 ;  /* 0x0000000621037220 */ /* 0x040fe20000400000 */
[----:B------:R-:W-:Y:S01]  /*65b0*/  FMUL R7, R33, R7 ;  /* 0x0000000721077220 */ /* 0x000fe20000400000 */
[C---:B------:R-:W-:Y:S01]  /*65c0*/  FFMA R0, R35.reuse, R20, R0 ;  /* 0x0000001423007223 */ /* 0x040fe20000000000 */
[----:B------:R-:W-:Y:S02]  /*65d0*/  HADD2.F32 R20, -RZ, R41.H0_H0 ;  /* 0x20000029ff147230 */ /* 0x000fe40000004100 */
[----:B------:R-:W-:Y:S01]  /*65e0*/  FFMA R2, R35, R21, R2 ;  /* 0x0000001523027223 */ /* 0x000fe20000000002 */
[C---:B------:R-:W-:Y:S01]  /*65f0*/  FMUL R4, R33.reuse, R8 ;  /* 0x0000000821047220 */ /* 0x040fe20000400000 */
[----:B------:R-:W-:Y:S01]  /*6600*/  FMUL R5, R33, R9 ;  /* 0x0000000921057220 */ /* 0x000fe20000400000 */
[--C-:B------:R-:W-:Y:S02]  /*6610*/  HADD2.F32 R21, -RZ, R43.reuse.H0_H0 ;  /* 0x2000002bff157230 */ /* 0x100fe40000004100 */
[C---:B------:R-:W-:Y:S01]  /*6620*/  FFMA R3, R35.reuse, R20, R3 ;  /* 0x0000001423037223 */ /* 0x040fe20000000003 */
[--C-:B------:R-:W-:Y:S01]  /*6630*/  HADD2.F32 R20, -RZ, R42.reuse.H0_H0 ;  /* 0x2000002aff147230 */ /* 0x100fe20000004100 */
[----:B------:R-:W-:Y:S01]  /*6640*/  F2FP.F16.F32.PACK_AB R44, R2, R0 ;  /* 0x00000000022c723e */ /* 0x000fe200000000ff */
[----:B------:R-:W-:Y:S01]  /*6650*/  FFMA R7, R35, R36, R7 ;  /* 0x0000002423077223 */ /* 0x000fe20000000007 */
[----:B------:R-:W-:Y:S01]  /*6660*/  FMUL R6, R33, R10 ;  /* 0x0000000a21067220 */ /* 0x000fe20000400000 */
[----:B------:R-:W-:Y:S02]  /*6670*/  HADD2.F32 R36, -RZ, R43.H1_H1 ;  /* 0x3000002bff247230 */ /* 0x000fe40000004100 */
[----:B------:R-:W-:Y:S01]  /*6680*/  FFMA R4, R35, R20, R4 ;  /* 0x0000001423047223 */ /* 0x000fe20000000004 */
[----:B------:R-:W-:Y:S01]  /*6690*/  HADD2.F32 R20, -RZ, R42.H1_H1 ;  /* 0x3000002aff147230 */ /* 0x000fe20000004100 */
[----:B------:R-:W-:Y:S01]  /*66a0*/  F2FP.F16.F32.PACK_AB R45, R7, R3 ;  /* 0x00000003072d723e */ /* 0x000fe200000000ff */
[C---:B------:R-:W-:Y:S01]  /*66b0*/  FMUL R11, R33.reuse, R11 ;  /* 0x0000000b210b7220 */ /* 0x040fe20000400000 */
[C---:B------:R-:W-:Y:S01]  /*66c0*/  FMUL R8, R33.reuse, R12 ;  /* 0x0000000c21087220 */ /* 0x040fe20000400000 */
[----:B------:R-:W-:Y:S01]  /*66d0*/  FMUL R9, R33, R13 ;  /* 0x0000000d21097220 */ /* 0x000fe20000400000 */
[C---:B------:R-:W-:Y:S01]  /*66e0*/  FFMA R5, R35.reuse, R20, R5 ;  /* 0x0000001423057223 */ /* 0x040fe20000000005 */
[----:B------:R-:W-:Y:S02]  /*66f0*/  HADD2.F32 R20, -RZ, R48.H1_H1 ;  /* 0x30000030ff147230 */ /* 0x000fe40000004100 */
[C---:B------:R-:W-:Y:S01]  /*6700*/  FFMA R6, R35.reuse, R21, R6 ;  /* 0x0000001523067223 */ /* 0x040fe20000000006 */
[C---:B------:R-:W-:Y:S01]  /*6710*/  FFMA R11, R35.reuse, R36, R11 ;  /* 0x00000024230b7223 */ /* 0x040fe2000000000b */
[C---:B------:R-:W-:Y:S01]  /*6720*/  FFMA R8, R35.reuse, R37, R8 ;  /* 0x0000002523087223 */ /* 0x040fe20000000008 */
[--C-:B------:R-:W-:Y:S02]  /*6730*/  HADD2.F32 R21, -RZ, R49.reuse.H0_H0 ;  /* 0x20000031ff157230 */ /* 0x100fe40000004100 */
[----:B------:R-:W-:Y:S01]  /*6740*/  FFMA R9, R35, R20, R9 ;  /* 0x0000001423097223 */ /* 0x000fe20000000009 */
[C---:B------:R-:W-:Y:S01]  /*6750*/  FMUL R10, R33.reuse, R14 ;  /* 0x0000000e210a7220 */ /* 0x040fe20000400000 */
[----:B------:R-:W-:Y:S02]  /*6760*/  HADD2.F32 R20, -RZ, R49.H1_H1 ;  /* 0x30000031ff147230 */ /* 0x000fe40000004100 */
[C---:B------:R-:W-:Y:S01]  /*6770*/  FMUL R15, R33.reuse, R15 ;  /* 0x0000000f210f7220 */ /* 0x040fe20000400000 */
[----:B------:R-:W-:Y:S01]  /*6780*/  FMUL R12, R33, R16 ;  /* 0x00000010210c7220 */ /* 0x000fe20000400000 */
[C---:B------:R-:W-:Y:S01]  /*6790*/  FFMA R10, R35.reuse, R21, R10 ;  /* 0x00000015230a7223 */ /* 0x040fe2000000000a */
[--C-:B------:R-:W-:Y:S02]  /*67a0*/  HADD2.F32 R21, -RZ, R50.reuse.H0_H0 ;  /* 0x20000032ff157230 */ /* 0x100fe40000004100 */
[----:B------:R-:W-:Y:S01]  /*67b0*/  FFMA R15, R35, R20, R15 ;  /* 0x00000014230f7223 */ /* 0x000fe2000000000f */
[----:B------:R-:W-:Y:S02]  /*67c0*/  HADD2.F32 R20, -RZ, R50.H1_H1 ;  /* 0x30000032ff147230 */ /* 0x000fe40000004100 */
[C---:B------:R-:W-:Y:S01]  /*67d0*/  FMUL R13, R33.reuse, R17 ;  /* 0x00000011210d7220 */ /* 0x040fe20000400000 */
[--C-:B------:R-:W-:Y:S02]  /*67e0*/  HADD2.F32 R37, -RZ, R51.reuse.H0_H0 ;  /* 0x20000033ff257230 */ /* 0x100fe40000004100 */
[C---:B------:R-:W-:Y:S01]  /*67f0*/  FMUL R14, R33.reuse, R18 ;  /* 0x00000012210e7220 */ /* 0x040fe20000400000 */
[----:B------:R-:W-:Y:S02]  /*6800*/  HADD2.F32 R36, -RZ, R51.H1_H1 ;  /* 0x30000033ff247230 */ /* 0x000fe40000004100 */
        /* <DEDUP_REMOVED lines=21> */
[----:B------:R-:W-:Y:S02]  /*6960*/  UIADD3 UR8, UP0, UPT, UR52, 0x680, URZ ;  /* 0x0000068034087890 */ /* 0x000fe4000ff1e0ff */
[----:B------:R-:W-:Y:S02]  /*6970*/  UIADD3 UR5, UPT, UPT, UR41, 0x20, URZ ;  /* 0x0000002029057890 */ /* 0x000fe4000fffe0ff */
[----:B------:R-:W-:Y:S02]  /*6980*/  UIADD3 UR4, UPT, UPT, UR48, 0x1200, URZ ;  /* 0x0000120030047890 */ /* 0x000fe4000fffe0ff */
[----:B------:R-:W-:Y:S01]  /*6990*/  UIADD3.X UR9, UPT, UPT, URZ, UR53, URZ, UP0, !UPT ;  /* 0x00000035ff097290 */ /* 0x000fe200087fe4ff */
[----:B------:R-:W-:Y:S01]  /*69a0*/  UMOV UR6, UR42 ;  /* 0x0000002a00067c82 */ /* 0x000fe20008000000 */
[----:B------:R-:W-:Y:S07]  /*69b0*/  UMOV UR7, UR36 ;  /* 0x0000002400077c82 */ /* 0x000fee0008000000 */
[----:B------:R2:W-:Y:S01]  /*69c0*/  UTMASTG.3D [UR4], [UR8] ;  /* 0x00000004080073b5 */ /* 0x0005e20008010000 */
[----:B------:R0:W-:Y:S01]  /*69d0*/  UTMACMDFLUSH ;  /* 0x00000000000079b7 */ /* 0x0001e20000000000 */
[----:B--2---:R-:W-:Y:S04]  /*69e0*/  DEPBAR.LE SB0, 0x1 ;  /* 0x000080400000791a */ /* 0x004fe80000000000 */
.L_x_109:
[----:B------:R-:W-:Y:S05]  /*69f0*/  BSYNC.RECONVERGENT B0 ;  /* 0x0000000000007941 */ /* 0x000fea0003800200 */
.L_x_108:
[----:B------:R-:W-:Y:S01]  /*6a00*/  BAR.SYNC.DEFER_BLOCKING 0x1, 0x80 ;  /* 0x0042000000007b1d */ /* 0x000fe20000010000 */
[----:B------:R-:W-:Y:S04]  /*6a10*/  UIADD3 UR40, UPT, UPT, UR51, 0x1, URZ ;  /* 0x0000000133287890 */ /* 0x000fe8000fffe0ff */
[----:B------:R-:W-:Y:S04]  /*6a20*/  UISETP.NE.AND UP0, UPT, UR40, 0x4, UPT ;  /* 0x000000042800788c */ /* 0x000fe8000bf05270 */
[----:B------:R-:W-:Y:S01]  /*6a30*/  USEL UR40, UR40, URZ, UP0 ;  /* 0x000000ff28287287 */ /* 0x000fe20008000000 */
[----:B------:R2:W-:Y:S01]  /*6a40*/  @P6 SYNCS.ARRIVE.TRANS64.RED.A1T0 RZ, [R38+URZ], RZ ;  /* 0x000000ff26ff69a7 */ /* 0x0005e200081004ff */
[----:B------:R-:W-:Y:S01]  /*6a50*/  BSSY B1, `(.L_x_110) ;  /* 0x0000014000017945 */ /* 0x000fe20003800000 */
[----:B------:R-:W4:Y:S02]  /*6a60*/  @P6 SYNCS.PHASECHK.TRANS64.TRYWAIT P0, [R83+URZ+0x50], R88 ;  /* 0x00005058530065a7 */ /* 0x000f2400080011ff */
[----:B----4-:R-:W-:Y:S01]  /*6a70*/  @P6 SEL R81, RZ, 0x1, !P0 ;  /* 0x00000001ff516807 */ /* 0x010fe20004000000 */
[----:B--2---:R-:W-:Y:S06]  /*6a80*/  @!P6 BRA `(.L_x_111) ;  /* 0x000000000040e947 */ /* 0x004fec0003800000 */
[----:B------:R-:W-:Y:S01]  /*6a90*/  ISETP.NE.AND P1, PT, R82, RZ, PT ;  /* 0x000000ff5200720c */ /* 0x000fe20003f25270 */
[----:B------:R-:W-:Y:S01]  /*6aa0*/  BSSY B0, `(.L_x_112) ;  /* 0x0000009000007945 */ /* 0x000fe20003800000 */
[----:B------:R-:W-:Y:S11]  /*6ab0*/  ISETP.NE.AND P0, PT, R81, RZ, PT ;  /* 0x000000ff5100720c */ /* 0x000ff60003f05270 */
[----:B------:R-:W-:Y:S05]  /*6ac0*/  @P1 IMAD R2, R39, 0x1000, R80 ;  /* 0x0000100027021824 */ /* 0x000fea00078e0250 */
[----:B------:R-:W-:Y:S05]  /*6ad0*/  @P1 IADD3 R0, PT, PT, R2, UR48, RZ ;  /* 0x0000003002001c10 */ /* 0x000fea000fffe0ff */
[----:B------:R-:W-:Y:S01]  /*6ae0*/  @P1 IMAD.IADD R0, R71, 0x1, R0 ;  /* 0x0000000147001824 */ /* 0x000fe200078e0200 */
[----:B------:R-:W-:Y:S06]  /*6af0*/  @P0 BRA `(.L_x_113) ;  /* 0x00000000000c0947 */ /* 0x000fec0003800000 */
[----:B------:R-:W-:Y:S04]  /*6b00*/  SHF.L.U32 R4, R70, 0x1f, RZ ;  /* 0x0000001f46047819 */ /* 0x000fe800000006ff */
[----:B------:R-:W2:Y:S02]  /*6b10*/  SYNCS.PHASECHK.TRANS64.TRYWAIT P0, [R83+URZ+0x50], R4 ;  /* 0x00005004530075a7 */ /* 0x000ea400080011ff */
[----:B--2---:R-:W-:Y:S05]  /*6b20*/  @!P0 BRA `(.L_x_114) ;  /* 0x0000001c009c8947 */ /* 0x004fea0003800000 */
.L_x_113:
[----:B------:R-:W-:Y:S05]  /*6b30*/  BSYNC B0 ;  /* 0x0000000000007941 */ /* 0x000fea0003800000 */
.L_x_112:
[----:B------:R-:W-:Y:S02]  /*6b40*/  ISETP.NE.AND P0, PT, R82, RZ, PT ;  /* 0x000000ff5200720c */ /* 0x000fe40003f05270 */
[----:B------:R-:W-:Y:S11]  /*6b50*/  IADD3 R39, PT, PT, R39, 0x1, RZ ;  /* 0x0000000127277810 */ /* 0x000ff60007ffe0ff */
[----:B------:R-:W-:Y:S05]  /*6b60*/  @P0 WARPSYNC.ALL ;  /* 0x0000000000000948 */ /* 0x000fea0003800000 */
[----:B------:R4:W1:Y:S04]  /*6b70*/  @P0 LDSM.16.M88.4 R40, [R2+UR48+0x200] ;  /* 0x000200300228083b */ /* 0x0008680008000200 */
[----:B------:R4:W1:Y:S02]  /*6b80*/  @P0 LDSM.16.M88.4 R48, [R0+0x200] ;  /* 0x000200000030083b */ /* 0x0008640000000200 */
.L_x_111:
[----:B------:R-:W-:Y:S05]  /*6b90*/  BSYNC B1 ;  /* 0x0000000000017941 */ /* 0x000fea0003800000 */
.L_x_110:
[----:B----4-:R-:W-:Y:S05]  /*6ba0*/  VIADD R0, R34, 0x40 ;  /* 0x0000004022007836 */ /* 0x010fea0000000000 */
[----:B------:R-:W-:Y:S04]  /*6bb0*/  SHF.R.U32.HI R0, RZ, 0x15, R0 ;  /* 0x00000015ff007819 */ /* 0x000fe80000011600 */
[----:B------:R-:W-:Y:S11]  /*6bc0*/  LOP3.LUT P0, RZ, R0, 0x3, R65, 0x48, !PT ;  /* 0x0000000300ff7812 */ /* 0x000ff60007804841 */
[----:B------:R-:W-:Y:S02]  /*6bd0*/  @!UPT UIADD3 URZ, UPT, UPT, URZ, URZ, URZ ;  /* 0x000000fffffff290 */ /* 0x000fe4000fffe0ff */
        /* <DEDUP_REMOVED lines=8> */
[----:B------:R-:W3:Y:S01]  /*6c60*/  LDCU.64 UR4, c[0x4][0x10] ;  /* 0x01000200ff0477ac */ /* 0x000ee20008000a00 */
[----:B----4-:R-:W-:Y:S01]  /*6c70*/  MOV R5, UR9 ;  /* 0x0000000900057c02 */ /* 0x010fe20008000f00 */
[----:B--2---:R-:W-:Y:S01]  /*6c80*/  IMAD.U32 R4, RZ, RZ, UR8 ;  /* 0x00000008ff047e24 */ /* 0x004fe2000f8e00ff */
[----:B-----5:R-:W-:Y:S01]  /*6c90*/  MOV R7, UR7 ;  /* 0x0000000700077c02 */ /* 0x020fe20008000f00 */
[----:B------:R-:W-:Y:S01]  /*6ca0*/  IMAD.U32 R6, RZ, RZ, UR6 ;  /* 0x00000006ff067e24 */ /* 0x000fe2000f8e00ff */
[----:B---3--:R-:W-:Y:S01]  /*6cb0*/  MOV R11, UR5 ;  /* 0x00000005000b7c02 */ /* 0x008fe20008000f00 */
[----:B------:R-:W-:Y:S02]  /*6cc0*/  IMAD.U32 R10, RZ, RZ, UR4 ;  /* 0x00000004ff0a7e24 */ /* 0x000fe4000f8e00ff */
[----:B------:R-:W-:Y:S07]  /*6cd0*/  LEPC R20, `(.L_x_115) ;  /* 0x000000001014794e */ /* 0x000fee0000000000 */
[----:B-1----:R-:W-:Y:S05]  /*6ce0*/  CALL.ABS.NOINC R2 ;  /* 0x0000000002007343 */ /* 0x002fea0003c00000 */
.L_x_115:
        /* <DEDUP_REMOVED lines=8> */
[----:B--2---:R-:W-:Y:S01]  /*6d70*/  MOV R83, UR37 ;  /* 0x0000002500537c02 */ /* 0x004fe20008000f00 */
[----:B------:R-:W-:Y:S01]  /*6d80*/  HADD2.F32 R37, -RZ, R48.H0_H0 ;  /* 0x20000030ff257230 */ /* 0x000fe20000004100 */
[----:B------:R-:W-:Y:S01]  /*6d90*/  @P6 LEA R38, R38, UR48, 0x3 ;  /* 0x0000003026266c11 */ /* 0x000fe2000f8e18ff */
[----:B------:R-:W-:Y:S01]  /*6da0*/  BSSY.RECONVERGENT B0, `(.L_x_116) ;  /* 0x000004d000007945 */ /* 0x000fe20003800200 */
[----:B------:R-:W-:Y:S02]  /*6db0*/  LEA R88, R39, UR48, 0x3 ;  /* 0x0000003027587c11 */ /* 0x000fe4000f8e18ff */
[----:B------:R-:W-:Y:S01]  /*6dc0*/  @P6 IADD3 R38, PT, PT, R38, 0x70, RZ ;  /* 0x0000007026266810 */ /* 0x000fe20007ffe0ff */
[----:B------:R-:W1:Y:S03]  /*6dd0*/  LDTM.16dp256bit.x4 R4, tmem[UR4+0x40] ;  /* 0x00004004000479ee */ /* 0x000e660008120000 */
[----:B------:R-:W-:Y:S02]  /*6de0*/  @P6 PRMT R38, R83, 0x654, R38 ;  /* 0x0000065453266816 */ /* 0x000fe40000000026 */
[----:B------:R-:W-:Y:S01]  /*6df0*/  @P6 SHF.L.U32 R83, R70, 0x1f, RZ ;  /* 0x0000001f46536819 */ /* 0x000fe200000006ff */
        /* <DEDUP_REMOVED lines=71> */
.L_x_117:
[----:B------:R-:W-:Y:S05]  /*7270*/  BSYNC.RECONVERGENT B0 ;  /* 0x0000000000007941 */ /* 0x000fea0003800200 */
.L_x_116:
        /* <DEDUP_REMOVED lines=19> */
.L_x_121:
[----:B------:R-:W-:Y:S05]  /*73b0*/  BSYNC B0 ;  /* 0x0000000000007941 */ /* 0x000fea0003800000 */
.L_x_120:
[----:B------:R-:W-:Y:S11]  /*73c0*/  ISETP.NE.AND P0, PT, R82, RZ, PT ;  /* 0x000000ff5200720c */ /* 0x000ff60003f05270 */
[----:B------:R-:W-:Y:S02]  /*73d0*/  @!UPT UIADD3 URZ, UPT, UPT, URZ, URZ, URZ ;  /* 0x000000fffffff290 */ /* 0x000fe4000fffe0ff */
[----:B------:R-:W-:Y:S05]  /*73e0*/  @P0 WARPSYNC.ALL ;  /* 0x0000000000000948 */ /* 0x000fea0003800000 */
[----:B------:R4:W1:Y:S04]  /*73f0*/  @P0 LDSM.16.M88.4 R40, [R39+UR48+0x200] ;  /* 0x000200302728083b */ /* 0x0008680008000200 */
[----:B------:R4:W1:Y:S02]  /*7400*/  @P0 LDSM.16.M88.4 R48, [R0+0x200] ;  /* 0x000200000030083b */ /* 0x0008640000000200 */
.L_x_119:
[----:B------:R-:W-:Y:S05]  /*7410*/  BSYNC B1 ;  /* 0x0000000000017941 */ /* 0x000fea0003800000 */
.L_x_118:
[----:B----4-:R-:W-:Y:S05]  /*7420*/  VIADD R0, R34, 0x60 ;  /* 0x0000006022007836 */ /* 0x010fea0000000000 */
[----:B------:R-:W-:Y:S04]  /*7430*/  SHF.R.U32.HI R0, RZ, 0x15, R0 ;  /* 0x00000015ff007819 */ /* 0x000fe80000011600 */
[----:B------:R-:W-:Y:S11]  /*7440*/  LOP3.LUT P0, RZ, R0, 0x3, R65, 0x48, !PT ;  /* 0x0000000300ff7812 */ /* 0x000ff60007804841 */
[----:B------:R-:W-:Y:S02]  /*7450*/  @!UPT UIADD3 URZ, UPT, UPT, URZ, URZ, URZ ;  /* 0x000000fffffff290 */ /* 0x000fe4000fffe0ff */
[----:B------:R-:W-:Y:S05]  /*7460*/  @!P0 BRA `(.L_x_123) ;  /* 0x0000000000408947 */ /* 0x000fea0003800000 */
[----:B------:R-:W4:Y:S01]  /*7470*/  LDCU.64 UR8, c[0x4][0x70] ;  /* 0x01000e00ff0877ac */ /* 0x000f220008000a00 */
[----:B--2---:R-:W-:Y:S01]  /*7480*/  MOV R3, 0x0 ;  /* 0x0000000000037802 */ /* 0x004fe20000000f00 */
[----:B------:R-:W-:Y:S02]  /*7490*/  HFMA2 R12, -RZ, RZ, 0, 5.9604644775390625e-08 ;  /* 0x00000001ff0c7431 */ /* 0x000fe400000001ff */
[----:B------:R-:W-:Y:S02]  /*74a0*/  IMAD.MOV.U32 R8, RZ, RZ, 0x192 ;  /* 0x00000192ff087424 */ /* 0x000fe400078e00ff */
[----:B------:R-:W-:Y:S01]  /*74b0*/  IMAD.MOV.U32 R13, RZ, RZ, RZ ;  /* 0x000000ffff0d7224 */ /* 0x000fe200078e00ff */
[----:B------:R-:W2:Y:S01]  /*74c0*/  LDCU.64 UR6, c[0x4][0x78] ;  /* 0x01000f00ff0677ac */ /* 0x000ea20008000a00 */
[----:B------:R-:W1:Y:S01]  /*74d0*/  LDC.64 R2, c[0x4][R3] ;  /* 0x0100000003027b82 */ /* 0x000e620000000a00 */
[----:B------:R-:W5:Y:S01]  /*74e0*/  LDCU.64 UR4, c[0x4][0x10] ;  /* 0x01000200ff0477ac */ /* 0x000f620008000a00 */
[----:B----4-:R-:W-:Y:S01]  /*74f0*/  MOV R5, UR9 ;  /* 0x0000000900057c02 */ /* 0x010fe20008000f00 */
[----:B------:R-:W-:Y:S01]  /*7500*/  IMAD.U32 R4, RZ, RZ, UR8 ;  /* 0x00000008ff047e24 */ /* 0x000fe2000f8e00ff */
[----:B--2---:R-:W-:Y:S01]  /*7510*/  MOV R7, UR7 ;  /* 0x0000000700077c02 */ /* 0x004fe20008000f00 */
[----:B------:R-:W-:Y:S01]  /*7520*/  IMAD.U32 R6, RZ, RZ, UR6 ;  /* 0x00000006ff067e24 */ /* 0x000fe2000f8e00ff */
[----:B-----5:R-:W-:Y:S01]  /*7530*/  MOV R11, UR5 ;  /* 0x00000005000b7c02 */ /* 0x020fe20008000f00 */
[----:B------:R-:W-:Y:S02]  /*7540*/  IMAD.U32 R10, RZ, RZ, UR4 ;  /* 0x00000004ff0a7e24 */ /* 0x000fe4000f8e00ff */
[----:B------:R-:W-:Y:S07]  /*7550*/  LEPC R20, `(.L_x_123) ;  /* 0x000000001014794e */ /* 0x000fee0000000000 */
[----:B-1-3--:R-:W-:Y:S05]  /*7560*/  CALL.ABS.NOINC R2 ;  /* 0x0000000002007343 */ /* 0x00afea0003c00000 */
.L_x_123:
[----:B------:R-:W-:Y:S01]  /*7570*/  ISETP.NE.AND P0, PT, R72, RZ, PT ;  /* 0x000000ff4800720c */ /* 0x000fe20003f05270 */
[----:B------:R-:W-:Y:S05]  /*7580*/  WARPSYNC.ALL ;  /* 0x0000000000007948 */ /* 0x000fea0003800000 */
[----:B------:R-:W-:Y:S01]  /*7590*/  R2UR UR4, R34 ;  /* 0x00000000220472ca */ /* 0x000fe200000e0000 */
[--C-:B-1----:R-:W-:Y:S01]  /*75a0*/  HADD2.F32 R20, -RZ, R40.reuse.H0_H0 ;  /* 0x20000028ff147230 */ /* 0x102fe20000004100 */
[----:B------:R-:W-:Y:S01]  /*75b0*/  R2UR UR5, R79 ;  /* 0x000000004f0572ca */ /* 0x000fe200000e0000 */
[----:B------:R-:W-:Y:S01]  /*75c0*/  HADD2.F32 R36, -RZ, R40.H1_H1 ;  /* 0x30000028ff247230 */ /* 0x000fe20000004100 */
[----:B------:R-:W-:Y:S01]  /*75d0*/  BSSY.RECONVERGENT B0, `(.L_x_124) ;  /* 0x000004f000007945 */ /* 0x000fe20003800200 */
[--C-:B------:R-:W-:Y:S02]  /*75e0*/  HADD2.F32 R21, -RZ, R41.reuse.H0_H0 ;  /* 0x20000029ff157230 */ /* 0x100fe40000004100 */
[----:B------:R-:W-:Y:S02]  /*75f0*/  HADD2.F32 R38, -RZ, R41.H1_H1 ;  /* 0x30000029ff267230 */ /* 0x000fe40000004100 */
[--C-:B------:R-:W-:Y:S02]  /*7600*/  HADD2.F32 R37, -RZ, R42.reuse.H0_H0 ;  /* 0x2000002aff257230 */ /* 0x100fe40000004100 */
[----:B------:R-:W-:Y:S02]  /*7610*/  HADD2.F32 R40, -RZ, R42.H1_H1 ;  /* 0x3000002aff287230 */ /* 0x000fe40000004100 */
[----:B------:R-:W1:Y:S01]  /*7620*/  LDTM.16dp256bit.x4 R4, tmem[UR4+0x60] ;  /* 0x00006004000479ee */ /* 0x000e620008120000 */
[----:B------:R-:W-:Y:S01]  /*7630*/  NOP ;  /* 0x0000000000007918 */ /* 0x000fe20000000000 */
[----:B------:R-:W-:Y:S01]  /*7640*/  UIADD3 UR5, UPT, UPT, UR5, 0xe0, URZ ;  /* 0x000000e005057890 */ /* 0x000fe2000fffe0ff */
[--C-:B------:R-:W-:Y:S02]  /*7650*/  HADD2.F32 R39, -RZ, R43.reuse.H0_H0 ;  /* 0x2000002bff277230 */ /* 0x100fe40000004100 */
[----:B------:R-:W-:Y:S01]  /*7660*/  HADD2.F32 R41, -RZ, R43.H1_H1 ;  /* 0x3000002bff297230 */ /* 0x000fe20000004100 */
[----:B------:R-:W-:Y:S01]  /*7670*/  UPRMT UR5, UR37, 0x654, UR5 ;  /* 0x0000065425057896 */ /* 0x000fe20008000005 */
[--C-:B------:R-:W-:Y:S02]  /*7680*/  HADD2.F32 R42, -RZ, R48.reuse.H0_H0 ;  /* 0x20000030ff2a7230 */ /* 0x100fe40000004100 */
[----:B------:R-:W-:Y:S02]  /*7690*/  HADD2.F32 R43, -RZ, R48.H1_H1 ;  /* 0x30000030ff2b7230 */ /* 0x000fe40000004100 */
[--C-:B------:R-:W-:Y:S02]  /*76a0*/  HADD2.F32 R44, -RZ, R49.reuse.H0_H0 ;  /* 0x20000031ff2c7230 */ /* 0x100fe40000004100 */
[----:B------:R-:W-:Y:S02]  /*76b0*/  HADD2.F32 R46, -RZ, R49.H1_H1 ;  /* 0x30000031ff2e7230 */ /* 0x000fe40000004100 */
[----:B-1----:R-:W-:Y:S01]  /*76c0*/  SYNCS.ARRIVE.TRANS64.RED.A1T0 RZ, [UR5], RZ ;  /* 0x000000ffffff79a7 */ /* 0x002fe20008100405 */
[--C-:B------:R-:W-:Y:S02]  /*76d0*/  HADD2.F32 R45, -RZ, R50.reuse.H0_H0 ;  /* 0x20000032ff2d7230 */ /* 0x100fe40000004100 */
[----:B------:R-:W-:Y:S02]  /*76e0*/  HADD2.F32 R48, -RZ, R50.H1_H1 ;  /* 0x30000032ff307230 */ /* 0x000fe40000004100 */
[--C-:B------:R-:W-:Y:S02]  /*76f0*/  HADD2.F32 R47, -RZ, R51.reuse.H0_H0 ;  /* 0x20000033ff2f7230 */ /* 0x100fe40000004100 */
[----:B------:R-:W-:Y:S02]  /*7700*/  HADD2.F32 R50, -RZ, R51.H1_H1 ;  /* 0x30000033ff327230 */ /* 0x000fe40000004100 */
[C---:B------:R-:W-:Y:S01]  /*7710*/  FMUL R4, R33.reuse, R4 ;  /* 0x0000000421047220 */ /* 0x040fe20000400000 */
[C---:B------:R-:W-:Y:S01]  /*7720*/  FMUL R5, R33.reuse, R5 ;  /* 0x0000000521057220 */ /* 0x040fe20000400000 */
[C---:B------:R-:W-:Y:S01]  /*7730*/  FMUL R6, R33.reuse, R6 ;  /* 0x0000000621067220 */ /* 0x040fe20000400000 */
[----:B------:R-:W-:Y:S01]  /*7740*/  FMUL R7, R33, R7 ;  /* 0x0000000721077220 */ /* 0x000fe20000400000 */
[C---:B------:R-:W-:Y:S01]  /*7750*/  FFMA R4, R35.reuse, R20, R4 ;  /* 0x0000001423047223 */ /* 0x040fe20000000004 */
[C---:B------:R-:W-:Y:S01]  /*7760*/  FFMA R5, R35.reuse, R36, R5 ;  /* 0x0000002423057223 */ /* 0x040fe20000000005 */
[C---:B------:R-:W-:Y:S01]  /*7770*/  FFMA R6, R35.reuse, R21, R6 ;  /* 0x0000001523067223 */ /* 0x040fe20000000006 */
[----:B------:R-:W-:Y:S01]  /*7780*/  FFMA R7, R35, R38, R7 ;  /* 0x0000002623077223 */ /* 0x000fe20000000007 */
[C---:B------:R-:W-:Y:S01]  /*7790*/  FMUL R8, R33.reuse, R8 ;  /* 0x0000000821087220 */ /* 0x040fe20000400000 */
[----:B------:R-:W-:Y:S01]  /*77a0*/  FMUL R9, R33, R9 ;  /* 0x0000000921097220 */ /* 0x000fe20000400000 */
[----:B---3--:R-:W-:Y:S01]  /*77b0*/  F2FP.F16.F32.PACK_AB R80, R5, R4 ;  /* 0x000000040550723e */ /* 0x008fe200000000ff */
[----:B------:R-:W-:Y:S01]  /*77c0*/  FMUL R0, R33, R10 ;  /* 0x0000000a21007220 */ /* 0x000fe20000400000 */
[----:B------:R-:W-:Y:S01]  /*77d0*/  F2FP.F16.F32.PACK_AB R81, R7, R6 ;  /* 0x000000060751723e */ /* 0x000fe200000000ff */
[C---:B------:R-:W-:Y:S01]  /*77e0*/  FFMA R8, R35.reuse, R37, R8 ;  /* 0x0000002523087223 */ /* 0x040fe20000000008 */
[----:B------:R-:W-:Y:S01]  /*77f0*/  FFMA R9, R35, R40, R9 ;  /* 0x0000002823097223 */ /* 0x000fe20000000009 */
[C---:B------:R-:W-:Y:S01]  /*7800*/  FMUL R2, R33.reuse, R11 ;  /* 0x0000000b21027220 */ /* 0x040fe20000400000 */
[C---:B--2---:R-:W-:Y:S01]  /*7810*/  FMUL R3, R33.reuse, R12 ;  /* 0x0000000c21037220 */ /* 0x044fe20000400000 */
[----:B------:R-:W-:Y:S01]  /*7820*/  FMUL R10, R33, R13 ;  /* 0x0000000d210a7220 */ /* 0x000fe20000400000 */
[----:B------:R-:W-:Y:S01]  /*7830*/  FFMA R0, R35, R39, R0 ;  /* 0x0000002723007223 */ /* 0x000fe20000000000 */
        /* <DEDUP_REMOVED lines=40> */
.L_x_125:
[----:B------:R-:W-:Y:S05]  /*7ac0*/  BSYNC.RECONVERGENT B0 ;  /* 0x0000000000007941 */ /* 0x000fea0003800200 */
.L_x_124:
[----:B------:R-:W-:Y:S01]  /*7ad0*/  BAR.SYNC.DEFER_BLOCKING 0x1, 0x80 ;  /* 0x0042000000007b1d */ /* 0x000fe20000010000 */
[----:B------:R-:W-:Y:S01]  /*7ae0*/  UISETP.NE.AND UP0, UPT, UR49, -0x4, UPT ;  /* 0xfffffffc3100788c */ /* 0x000fe2000bf05270 */
[----:B------:R-:W-:Y:S08]  /*7af0*/  IADD3 R0, PT, PT, R30, 0x1, RZ ;  /* 0x000000011e007810 */ /* 0x000ff00007ffe0ff */
[----:B------:R-:W-:Y:S05]  /*7b00*/  BRA.U !UP0, `(.L_x_126) ;  /* 0x0000000108287547 */ /* 0x000fea000b800000 */
[----:B------:R-:W-:Y:S01]  /*7b10*/  ISETP.NE.AND P0, PT, R76, RZ, PT ;  /* 0x000000ff4c00720c */ /* 0x000fe20003f05270 */
[----:B------:R-:W-:Y:S01]  /*7b20*/  IMAD.U32 R3, RZ, RZ, UR51 ;  /* 0x00000033ff037e24 */ /* 0x000fe2000f8e00ff */
[----:B------:R-:W-:Y:S01]  /*7b30*/  UIADD3 UR51, UPT, UPT, UR51, 0x1, URZ ;  /* 0x0000000133337890 */ /* 0x000fe2000fffe0ff */
[----:B------:R-:W-:Y:S03]  /*7b40*/  IMAD.U32 R2, RZ, RZ, UR37 ;  /* 0x00000025ff027e24 */ /* 0x000fe6000f8e00ff */
[----:B------:R-:W-:Y:S04]  /*7b50*/  UISETP.NE.AND UP0, UPT, UR51, 0x4, UPT ;  /* 0x000000043300788c */ /* 0x000fe8000bf05270 */
[----:B------:R-:W-:Y:S03]  /*7b60*/  USEL UR51, UR51, URZ, UP0 ;  /* 0x000000ff33337287 */ /* 0x000fe60008000000 */
[----:B------:R-:W-:Y:S05]  /*7b70*/  @P0 LEA R3, R3, UR48, 0x3 ;  /* 0x0000003003030c11 */ /* 0x000fea000f8e18ff */
[----:B------:R-:W-:Y:S05]  /*7b80*/  @P0 VIADD R3, R3, 0x70 ;  /* 0x0000007003030836 */ /* 0x000fea0000000000 */
[----:B------:R-:W-:Y:S04]  /*7b90*/  @P0 PRMT R2, R2, 0x654, R3 ;  /* 0x0000065402020816 */ /* 0x000fe80000000003 */
[----:B------:R2:W-:Y:S03]  /*7ba0*/  @P0 SYNCS.ARRIVE.TRANS64.RED.A1T0 RZ, [R2+URZ], RZ ;  /* 0x000000ff02ff09a7 */ /* 0x0005e600081004ff */
.L_x_126:
[----:B------:R-:W-:Y:S01]  /*7bb0*/  ISETP.NE.AND P2, PT, R73, RZ, PT ;  /* 0x000000ff4900720c */ /* 0x000fe20003f45270 */
[----:B------:R-:W-:Y:S01]  /*7bc0*/  UIADD3 UR49, UPT, UPT, UR49, 0x4, URZ ;  /* 0x0000000431317890 */ /* 0x000fe2000fffe0ff */
[----:B------:R-:W-:Y:S01]  /*7bd0*/  ISETP.NE.AND P0, PT, R75, 0x2, PT ;  /* 0x000000024b00780c */ /* 0x000fe20003f05270 */
[----:B------:R-:W-:Y:S01]  /*7be0*/  IMAD.IADD R20, R29, 0x1, R58 ;  /* 0x000000011d147824 */ /* 0x000fe200078e023a */
[----:B------:R-:W-:Y:S01]  /*7bf0*/  ISETP.NE.AND P1, PT, R0, 0x4, PT ;  /* 0x000000040000780c */ /* 0x000fe20003f25270 */
[----:B------:R-:W-:Y:S01]  /*7c00*/  IMAD.IADD R21, R31, 0x1, R60 ;  /* 0x000000011f157824 */ /* 0x000fe200078e023c */
[----:B------:R-:W-:Y:S02]  /*7c10*/  SEL R3, RZ, 0x1, P0 ;  /* 0x00000001ff037807 */ /* 0x000fe40000000000 */
[----:B--2---:R-:W-:Y:S02]  /*7c20*/  SEL R2, RZ, 0x1, P1 ;  /* 0x00000001ff027807 */ /* 0x004fe40000800000 */
[----:B------:R-:W-:Y:S02]  /*7c30*/  LOP3.LUT R68, R68, R3, RZ, 0x3c, !PT ;  /* 0x0000000344447212 */ /* 0x000fe400078e3cff */
[----:B------:R-:W-:Y:S02]  /*7c40*/  LOP3.LUT R69, R69, R2, RZ, 0x3c, !PT ;  /* 0x0000000245457212 */ /* 0x000fe400078e3cff */
[----:B------:R-:W-:Y:S02]  /*7c50*/  @P2 R2UR UR36, R67 ;  /* 0x00000000432422ca */ /* 0x000fe400000e0000 */
[----:B------:R-:W-:Y:S02]  /*7c60*/  SEL R75, R75, RZ, P0 ;  /* 0x000000ff4b4b7207 */ /* 0x000fe40000000000 */
[----:B------:R-:W-:Y:S01]  /*7c70*/  SEL R30, R0, RZ, P1 ;  /* 0x000000ff001e7207 */ /* 0x000fe20000800000 */
[----:B------:R-:W-:Y:S10]  /*7c80*/  @P2 BRA `(.L_x_127) ;  /* 0xffffffd000182947 */ /* 0x000ff4000383ffff */
[----:B------:R-:W-:-:S09]  /*7c90*/  UISETP.NE.AND UP0, UPT, UR50, URZ, UPT ;  /* 0x000000ff3200728c */ /* 0x000fd2000bf05270 */
[----:B------:R-:W-:Y:S05]  /*7ca0*/  BRA.U !UP0, `(.L_x_128) ;  /* 0x0000000108487547 */ /* 0x000fea000b800000 */
[----:B------:R-:W2:Y:S02]  /*7cb0*/  LDCU.64 UR4, c[0x0][0x890] ;  /* 0x00011200ff0477ac */ /* 0x000ea40008000a00 */
[----:B--2---:R-:W-:-:S04]  /*7cc0*/  UISETP.NE.U32.AND UP0, UPT, UR4, URZ, UPT ;  /* 0x000000ff0400728c */ /* 0x004fc8000bf05070 */
[----:B------:R-:W-:-:S09]  /*7cd0*/  UISETP.NE.AND.EX UP0, UPT, UR5, URZ, UPT, UP0 ;  /* 0x000000ff0500728c */ /* 0x000fd2000bf05300 */
[----:B------:R-:W-:Y:S05]  /*7ce0*/  BRA.U UP0, `(.L_x_129) ;  /* 0x00000001000c7547 */ /* 0x000fea000b800000 */
[----:B------:R-:W-:-:S13]  /*7cf0*/  FSETP.NEU.AND P0, PT, R35, RZ, PT ;  /* 0x000000ff2300720b */ /* 0x000fda0003f0d000 */
[----:B------:R-:W-:Y:S05]  /*7d00*/  @!P0 EXIT ;  /* 0x000000000000894d */ /* 0x000fea0003800000 */
[----:B------:R-:W-:Y:S05]  /*7d10*/  BRA `(.L_x_128) ;  /* 0x00000000002c7947 */ /* 0x000fea0003800000 */
.L_x_129:
[----:B------:R-:W-:Y:S01]  /*7d20*/  ISETP.NE.AND P0, PT, R74, RZ, PT ;  /* 0x000000ff4a00720c */ /* 0x000fe20003f05270 */
[----:B------:R-:W-:-:S12]  /*7d30*/  BSSY.RECONVERGENT B0, `(.L_x_128) ;  /* 0x0000009000007945 */ /* 0x000fd80003800200 */
[----:B------:R-:W-:Y:S05]  /*7d40*/  @P0 BRA `(.L_x_130) ;  /* 0x0000000000140947 */ /* 0x000fea0003800000 */
[----:B------:R-:W2:Y:S02]  /*7d50*/  LDCU.64 UR4, c[0x0][0x888] ;  /* 0x00011100ff0477ac */ /* 0x000ea40008000a00 */
[----:B--2---:R-:W-:-:S04]  /*7d60*/  ISETP.NE.U32.AND P0, PT, RZ, UR4, PT ;  /* 0x00000004ff007c0c */ /* 0x004fc8000bf05070 */
[----:B------:R-:W-:-:S13]  /*7d70*/  ISETP.NE.AND.EX P0, PT, RZ, UR5, PT, P0 ;  /* 0x00000005ff007c0c */ /* 0x000fda000bf05300 */
[----:B------:R-:W-:Y:S05]  /*7d80*/  @!P0 EXIT ;  /* 0x000000000000894d */ /* 0x000fea0003800000 */
[----:B------:R-:W-:Y:S05]  /*7d90*/  BRA `(.L_x_131) ;  /* 0x0000000000087947 */ /* 0x000fea0003800000 */
.L_x_130:
[----:B------:R-:W-:-:S13]  /*7da0*/  FSETP.NEU.AND P0, PT, R35, RZ, PT ;  /* 0x000000ff2300720b */ /* 0x000fda0003f0d000 */
[----:B------:R-:W-:Y:S05]  /*7db0*/  @!P0 EXIT ;  /* 0x000000000000894d */ /* 0x000fea0003800000 */
.L_x_131:
[----:B------:R-:W-:Y:S05]  /*7dc0*/  BSYNC.RECONVERGENT B0 ;  /* 0x0000000000007941 */ /* 0x000fea0003800200 */
.L_x_128:
[----:B------:R-:W-:Y:S01]  /*7dd0*/  ULEA UR4, UR51, UR48, 0x3 ;  /* 0x0000003033047291 */ /* 0x000fe2000f8e18ff */
[----:B------:R-:W-:-:S04]  /*7de0*/  DEPBAR.LE SB0, 0x0 ;  /* 0x000080000000791a */ /* 0x000fc80000000000 */
[----:B------:R-:W-:-:S04]  /*7df0*/  UIADD3 UR4, UPT, UPT, UR4, 0x70, URZ ;  /* 0x0000007004047890 */ /* 0x000fc8000fffe0ff */
[----:B------:R-:W-:-:S09]  /*7e00*/  UPRMT UR4, UR37, 0x654, UR4 ;  /* 0x0000065425047896 */ /* 0x000fd20008000004 */
[----:B------:R-:W-:Y:S01]  /*7e10*/  SYNCS.ARRIVE.TRANS64.RED.A1T0 RZ, [UR4], RZ ;  /* 0x000000ffffff79a7 */ /* 0x000fe20008100404 */
[----:B------:R-:W-:Y:S05]  /*7e20*/  EXIT ;  /* 0x000000000000794d */ /* 0x000fea0003800000 */
.L_x_19:
[----:B--2---:R2:W1:Y:S02]  /*7e30*/  SYNCS.PHASECHK.TRANS64.TRYWAIT P0, [R3+URZ+0x110], R2 ;  /* 0x00011002030075a7 */ /* 0x00446400080011ff */
[----:B-1----:R-:W-:Y:S05]  /*7e40*/  @!P0 NANOSLEEP.SYNCS 0x989680 ;  /* 0x009896800000895d */ /* 0x002fea0003900000 */
[----:B------:R-:W1:Y:S02]  /*7e50*/  @!P0 SYNCS.PHASECHK.TRANS64 P0, [R3+URZ+0x110], R2 ;  /* 0x00011002030085a7 */ /* 0x000e6400080010ff */
[----:B-1----:R-:W-:Y:S05]  /*7e60*/  @!P0 BRA `(.L_x_19) ;  /* 0xfffffffc00f08947 */ /* 0x002fea000383ffff */
[----:B------:R-:W-:Y:S05]  /*7e70*/  BRA `(.L_x_132) ;  /* 0xffffff9400e47947 */ /* 0x000fea000383ffff */
.L_x_22:
[----:B-1----:R-:W-:-:S07]  /*7e80*/  MOV R2, UR33 ;  /* 0x0000002100027c02 */ /* 0x002fce0008000f00 */
.L_x_133:
[----:B-1----:R1:W2:Y:S02]  /*7e90*/  SYNCS.PHASECHK.TRANS64.TRYWAIT P0, [R2+URZ+0x28], R5 ;  /* 0x00002805020075a7 */ /* 0x0022a400080011ff */
[----:B--2---:R-:W-:Y:S05]  /*7ea0*/  @!P0 NANOSLEEP.SYNCS 0x989680 ;  /* 0x009896800000895d */ /* 0x004fea0003900000 */
[----:B------:R-:W2:Y:S02]  /*7eb0*/  @!P0 SYNCS.PHASECHK.TRANS64 P0, [R2+URZ+0x28], R5 ;  /* 0x00002805020085a7 */ /* 0x000ea400080010ff */
[----:B--2---:R-:W-:Y:S05]  /*7ec0*/  @!P0 BRA `(.L_x_133) ;  /* 0xfffffffc00f08947 */ /* 0x004fea000383ffff */
[----:B------:R-:W-:Y:S05]  /*7ed0*/  BRA `(.L_x_21) ;  /* 0xffffff9800347947 */ /* 0x000fea000383ffff */
.L_x_28:
[----:B-1----:R-:W-:-:S07]  /*7ee0*/  MOV R2, UR17 ;  /* 0x0000001100027c02 */ /* 0x002fce0008000f00 */
.L_x_134:
[----:B-1----:R1:W2:Y:S02]  /*7ef0*/  SYNCS.PHASECHK.TRANS64.TRYWAIT P0, [R2+URZ+0x28], R5 ;  /* 0x00002805020075a7 */ /* 0x0022a400080011ff */
[----:B--2---:R-:W-:Y:S05]  /*7f00*/  @!P0 NANOSLEEP.SYNCS 0x989680 ;  /* 0x009896800000895d */ /* 0x004fea0003900000 */
[----:B------:R-:W2:Y:S02]  /*7f10*/  @!P0 SYNCS.PHASECHK.TRANS64 P0, [R2+URZ+0x28], R5 ;  /* 0x00002805020085a7 */ /* 0x000ea400080010ff */
[----:B--2---:R-:W-:Y:S05]  /*7f20*/  @!P0 BRA `(.L_x_134) ;  /* 0xfffffffc00f08947 */ /* 0x004fea000383ffff */
[----:B------:R-:W-:Y:S05]  /*7f30*/  BRA `(.L_x_27) ;  /* 0xffffff9800dc7947 */ /* 0x000fea000383ffff */
.L_x_32:
[----:B-1----:R1:W2:Y:S02]  /*7f40*/  SYNCS.PHASECHK.TRANS64.TRYWAIT P0, [R2+URZ+0xa0], R3 ;  /* 0x0000a003020075a7 */ /* 0x0022a400080011ff */
[----:B--2---:R-:W-:Y:S05]  /*7f50*/  @!P0 NANOSLEEP.SYNCS 0x989680 ;  /* 0x009896800000895d */ /* 0x004fea0003900000 */
[----:B------:R-:W2:Y:S02]  /*7f60*/  @!P0 SYNCS.PHASECHK.TRANS64 P0, [R2+URZ+0xa0], R3 ;  /* 0x0000a003020085a7 */ /* 0x000ea400080010ff */
[----:B--2---:R-:W-:Y:S05]  /*7f70*/  @!P0 BRA `(.L_x_32) ;  /* 0xfffffffc00f08947 */ /* 0x004fea000383ffff */
[----:B------:R-:W-:Y:S05]  /*7f80*/  BRA `(.L_x_135) ;  /* 0xffffff9c006c7947 */ /* 0x000fea000383ffff */
.L_x_36:
[----:B----4-:R-:W-:-:S07]  /*7f90*/  MOV R0, UR5 ;  /* 0x0000000500007c02 */ /* 0x010fce0008000f00 */
.L_x_136:
[----:B-1----:R1:W2:Y:S02]  /*7fa0*/  SYNCS.PHASECHK.TRANS64.TRYWAIT P0, [R0+URZ], R3 ;  /* 0x00000003000075a7 */ /* 0x0022a400080011ff */
[----:B--2---:R-:W-:Y:S05]  /*7fb0*/  @!P0 NANOSLEEP.SYNCS 0x989680 ;  /* 0x009896800000895d */ /* 0x004fea0003900000 */
[----:B------:R-:W2:Y:S02]  /*7fc0*/  @!P0 SYNCS.PHASECHK.TRANS64 P0, [R0+URZ], R3 ;  /* 0x00000003000085a7 */ /* 0x000ea400080010ff */
[----:B--2---:R-:W-:Y:S05]  /*7fd0*/  @!P0 BRA `(.L_x_136) ;  /* 0xfffffffc00f08947 */ /* 0x004fea000383ffff */
[----:B------:R-:W-:Y:S05]  /*7fe0*/  BRA `(.L_x_137) ;  /* 0xffffffa000dc7947 */ /* 0x000fea000383ffff */
.L_x_37:
[----:B----4-:R-:W-:-:S07]  /*7ff0*/  MOV R0, UR5 ;  /* 0x0000000500007c02 */ /* 0x010fce0008000f00 */
.L_x_138:
[----:B-1----:R1:W2:Y:S02]  /*8000*/  SYNCS.PHASECHK.TRANS64.TRYWAIT P0, [R0+URZ], R3 ;  /* 0x00000003000075a7 */ /* 0x0022a400080011ff */
[----:B--2---:R-:W-:Y:S05]  /*8010*/  @!P0 NANOSLEEP.SYNCS 0x989680 ;  /* 0x009896800000895d */ /* 0x004fea0003900000 */
[----:B------:R-:W2:Y:S02]  /*8020*/  @!P0 SYNCS.PHASECHK.TRANS64 P0, [R0+URZ], R3 ;  /* 0x00000003000085a7 */ /* 0x000ea400080010ff */
[----:B--2---:R-:W-:Y:S05]  /*8030*/  @!P0 BRA `(.L_x_138) ;  /* 0xfffffffc00f08947 */ /* 0x004fea000383ffff */
[----:B------:R-:W-:Y:S05]  /*8040*/  BRA `(.L_x_139) ;  /* 0xffffffa000e87947 */ /* 0x000fea000383ffff */
.L_x_38:
[----:B----4-:R-:W-:-:S07]  /*8050*/  MOV R0, UR5 ;  /* 0x0000000500007c02 */ /* 0x010fce0008000f00 */
.L_x_140:
[----:B-1----:R1:W2:Y:S02]  /*8060*/  SYNCS.PHASECHK.TRANS64.TRYWAIT P0, [R0+URZ], R3 ;  /* 0x00000003000075a7 */ /* 0x0022a400080011ff */
[----:B--2---:R-:W-:Y:S05]  /*8070*/  @!P0 NANOSLEEP.SYNCS 0x989680 ;  /* 0x009896800000895d */ /* 0x004fea0003900000 */
[----:B------:R-:W2:Y:S02]  /*8080*/  @!P0 SYNCS.PHASECHK.TRANS64 P0, [R0+URZ], R3 ;  /* 0x00000003000085a7 */ /* 0x000ea400080010ff */
[----:B--2---:R-:W-:Y:S05]  /*8090*/  @!P0 BRA `(.L_x_140) ;  /* 0xfffffffc00f08947 */ /* 0x004fea000383ffff */
[----:B------:R-:W-:Y:S05]  /*80a0*/  BRA `(.L_x_141) ;  /* 0xffffffa000f47947 */ /* 0x000fea000383ffff */
.L_x_39:
[----:B----4-:R-:W-:-:S07]  /*80b0*/  MOV R0, UR5 ;  /* 0x0000000500007c02 */ /* 0x010fce0008000f00 */
.L_x_142:
[----:B-1----:R1:W2:Y:S02]  /*80c0*/  SYNCS.PHASECHK.TRANS64.TRYWAIT P0, [R0+URZ], R3 ;  /* 0x00000003000075a7 */ /* 0x0022a400080011ff */
[----:B--2---:R-:W-:Y:S05]  /*80d0*/  @!P0 NANOSLEEP.SYNCS 0x989680 ;  /* 0x009896800000895d */ /* 0x004fea0003900000 */
[----:B------:R-:W2:Y:S02]  /*80e0*/  @!P0 SYNCS.PHASECHK.TRANS64 P0, [R0+URZ], R3 ;  /* 0x00000003000085a7 */ /* 0x000ea400080010ff */
[----:B--2---:R-:W-:Y:S05]  /*80f0*/  @!P0 BRA `(.L_x_142) ;  /* 0xfffffffc00f08947 */ /* 0x004fea000383ffff */
[----:B------:R-:W-:Y:S05]  /*8100*/  BRA `(.L_x_143) ;  /* 0xffffffa400007947 */ /* 0x000fea000383ffff */
.L_x_42:
[----:B-1----:R1:W2:Y:S02]  /*8110*/  SYNCS.PHASECHK.TRANS64.TRYWAIT P0, [R0+URZ+0x100], R5 ;  /* 0x00010005000075a7 */ /* 0x0022a400080011ff */
[----:B--2---:R-:W-:Y:S05]  /*8120*/  @!P0 NANOSLEEP.SYNCS 0x989680 ;  /* 0x009896800000895d */ /* 0x004fea0003900000 */
[----:B------:R-:W2:Y:S02]  /*8130*/  @!P0 SYNCS.PHASECHK.TRANS64 P0, [R0+URZ+0x100], R5 ;  /* 0x00010005000085a7 */ /* 0x000ea400080010ff */
[----:B--2---:R-:W-:Y:S05]  /*8140*/  @!P0 BRA `(.L_x_42) ;  /* 0xfffffffc00f08947 */ /* 0x004fea000383ffff */
[----:B------:R-:W-:Y:S05]  /*8150*/  BRA `(.L_x_144) ;  /* 0xffffffa4005c7947 */ /* 0x000fea000383ffff */
.L_x_43:
[----:B------:R-:W-:-:S07]  /*8160*/  MOV R0, UR5 ;  /* 0x0000000500007c02 */ /* 0x000fce0008000f00 */
.L_x_145:
[----:B-1----:R1:W2:Y:S02]  /*8170*/  SYNCS.PHASECHK.TRANS64.TRYWAIT P0, [R0+URZ+0xb0], R5 ;  /* 0x0000b005000075a7 */ /* 0x0022a400080011ff */
[----:B--2---:R-:W-:Y:S05]  /*8180*/  @!P0 NANOSLEEP.SYNCS 0x989680 ;  /* 0x009896800000895d */ /* 0x004fea0003900000 */
[----:B------:R-:W2:Y:S02]  /*8190*/  @!P0 SYNCS.PHASECHK.TRANS64 P0, [R0+URZ+0xb0], R5 ;  /* 0x0000b005000085a7 */ /* 0x000ea400080010ff */
[----:B--2---:R-:W-:Y:S05]  /*81a0*/  @!P0 BRA `(.L_x_145) ;  /* 0xfffffffc00f08947 */ /* 0x004fea000383ffff */
[----:B------:R-:W-:Y:S05]  /*81b0*/  BRA `(.L_x_146) ;  /* 0xffffffa4006c7947 */ /* 0x000fea000383ffff */
.L_x_44:
[----:B-1----:R1:W2:Y:S02]  /*81c0*/  SYNCS.PHASECHK.TRANS64.TRYWAIT P1, [R0+URZ+0xa0], R5 ;  /* 0x0000a005000075a7 */ /* 0x0022a400080211ff */
[----:B--2---:R-:W-:Y:S05]  /*81d0*/  @!P1 NANOSLEEP.SYNCS 0x989680 ;  /* 0x009896800000995d */ /* 0x004fea0003900000 */
[----:B------:R-:W2:Y:S02]  /*81e0*/  @!P1 SYNCS.PHASECHK.TRANS64 P1, [R0+URZ+0xa0], R5 ;  /* 0x0000a005000095a7 */ /* 0x000ea400080210ff */
[----:B--2---:R-:W-:Y:S05]  /*81f0*/  @!P1 BRA `(.L_x_44) ;  /* 0xfffffffc00f09947 */ /* 0x004fea000383ffff */
[----:B------:R-:W-:Y:S05]  /*8200*/  BRA `(.L_x_147) ;  /* 0xffffffa4009c7947 */ /* 0x000fea000383ffff */
.L_x_47:
[----:B------:R-:W-:-:S07]  /*8210*/  MOV R0, UR5 ;  /* 0x0000000500007c02 */ /* 0x000fce0008000f00 */
.L_x_148:
[----:B-1----:R1:W2:Y:S02]  /*8220*/  SYNCS.PHASECHK.TRANS64.TRYWAIT P0, [R0+URZ+0xb0], R3 ;  /* 0x0000b003000075a7 */ /* 0x0022a400080011ff */
[----:B--2---:R-:W-:Y:S05]  /*8230*/  @!P0 NANOSLEEP.SYNCS 0x989680 ;  /* 0x009896800000895d */ /* 0x004fea0003900000 */
[----:B------:R-:W2:Y:S02]  /*8240*/  @!P0 SYNCS.PHASECHK.TRANS64 P0, [R0+URZ+0xb0], R3 ;  /* 0x0000b003000085a7 */ /* 0x000ea400080010ff */
[----:B--2---:R-:W-:Y:S05]  /*8250*/  @!P0 BRA `(.L_x_148) ;  /* 0xfffffffc00f08947 */ /* 0x004fea000383ffff */
[----:B------:R-:W-:Y:S05]  /*8260*/  BRA `(.L_x_46) ;  /* 0xffffffa400f07947 */ /* 0x000fea000383ffff */
.L_x_54:
[----:B-1----:R1:W2:Y:S02]  /*8270*/  SYNCS.PHASECHK.TRANS64.TRYWAIT P1, [R0+URZ+0xa0], R5 ;  /* 0x0000a005000075a7 */ /* 0x0022a400080211ff */
[----:B--2---:R-:W-:Y:S05]  /*8280*/  @!P1 NANOSLEEP.SYNCS 0x989680 ;  /* 0x009896800000995d */ /* 0x004fea0003900000 */
[----:B------:R-:W2:Y:S02]  /*8290*/  @!P1 SYNCS.PHASECHK.TRANS64 P1, [R0+URZ+0xa0], R5 ;  /* 0x0000a005000095a7 */ /* 0x000ea400080210ff */
[----:B--2---:R-:W-:Y:S05]  /*82a0*/  @!P1 BRA `(.L_x_54) ;  /* 0xfffffffc00f09947 */ /* 0x004fea000383ffff */
[----:B------:R-:W-:Y:S05]  /*82b0*/  BRA `(.L_x_149) ;  /* 0xffffffac00507947 */ /* 0x000fea000383ffff */
.L_x_55:
[----:B------:R-:W-:-:S07]  /*82c0*/  MOV R3, UR8 ;  /* 0x0000000800037c02 */ /* 0x000fce0008000f00 */
.L_x_150:
[----:B-1----:R1:W2:Y:S02]  /*82d0*/  SYNCS.PHASECHK.TRANS64.TRYWAIT P0, [R3+URZ+0xe0], R0 ;  /* 0x0000e000030075a7 */ /* 0x0022a400080011ff */
[----:B--2---:R-:W-:Y:S05]  /*82e0*/  @!P0 NANOSLEEP.SYNCS 0x989680 ;  /* 0x009896800000895d */ /* 0x004fea0003900000 */
[----:B------:R-:W2:Y:S02]  /*82f0*/  @!P0 SYNCS.PHASECHK.TRANS64 P0, [R3+URZ+0xe0], R0 ;  /* 0x0000e000030085a7 */ /* 0x000ea400080010ff */
[----:B--2---:R-:W-:Y:S05]  /*8300*/  @!P0 BRA `(.L_x_150) ;  /* 0xfffffffc00f08947 */ /* 0x004fea000383ffff */
[----:B------:R-:W-:Y:S05]  /*8310*/  BRA `(.L_x_151) ;  /* 0xffffffac00a07947 */ /* 0x000fea000383ffff */
.L_x_58:
[----:B------:R-:W-:Y:S07]  /*8320*/  MOV R0, UR7 ;  /* 0x0000000700007c02 */ /* 0x000fee0008000f00 */
.L_x_152:
[----:B-1----:R1:W2:Y:S02]  /*8330*/  SYNCS.PHASECHK.TRANS64.TRYWAIT P0, [R0+URZ], R3 ;  /* 0x00000003000075a7 */ /* 0x0022a400080011ff */
[----:B--2---:R-:W-:Y:S05]  /*8340*/  @!P0 NANOSLEEP.SYNCS 0x989680 ;  /* 0x009896800000895d */ /* 0x004fea0003900000 */
[----:B------:R-:W2:Y:S02]  /*8350*/  @!P0 SYNCS.PHASECHK.TRANS64 P0, [R0+URZ], R3 ;  /* 0x00000003000085a7 */ /* 0x000ea400080010ff */
[----:B--2---:R-:W-:Y:S05]  /*8360*/  @!P0 BRA `(.L_x_152) ;  /* 0xfffffffc00f08947 */ /* 0x004fea000383ffff */
[----:B------:R-:W-:Y:S05]  /*8370*/  BRA `(.L_x_57) ;  /* 0xffffffac00bc7947 */ /* 0x000fea000383ffff */
.L_x_61:
[----:B------:R-:W-:-:S07]  /*8380*/  MOV R0, UR5 ;  /* 0x0000000500007c02 */ /* 0x000fce0008000f00 */
.L_x_153:
[----:B--2---:R2:W3:Y:S02]  /*8390*/  SYNCS.PHASECHK.TRANS64.TRYWAIT P0, [R0+URZ], R3 ;  /* 0x00000003000075a7 */ /* 0x0044e400080011ff */
[----:B---3--:R-:W-:Y:S05]  /*83a0*/  @!P0 NANOSLEEP.SYNCS 0x989680 ;  /* 0x009896800000895d */ /* 0x008fea0003900000 */
[----:B------:R-:W3:Y:S02]  /*83b0*/  @!P0 SYNCS.PHASECHK.TRANS64 P0, [R0+URZ], R3 ;  /* 0x00000003000085a7 */ /* 0x000ee400080010ff */
[----:B---3--:R-:W-:Y:S05]  /*83c0*/  @!P0 BRA `(.L_x_153) ;  /* 0xfffffffc00f08947 */ /* 0x008fea000383ffff */
[----:B------:R-:W-:Y:S05]  /*83d0*/  BRA `(.L_x_154) ;  /* 0xffffffb000707947 */ /* 0x000fea000383ffff */
.L_x_62:
[----:B------:R-:W-:-:S07]  /*83e0*/  MOV R0, UR5 ;  /* 0x0000000500007c02 */ /* 0x000fce0008000f00 */
.L_x_155:
[----:B-1----:R1:W2:Y:S02]  /*83f0*/  SYNCS.PHASECHK.TRANS64.TRYWAIT P0, [R0+URZ], R3 ;  /* 0x00000003000075a7 */ /* 0x0022a400080011ff */
[----:B--2---:R-:W-:Y:S05]  /*8400*/  @!P0 NANOSLEEP.SYNCS 0x989680 ;  /* 0x009896800000895d */ /* 0x004fea0003900000 */
[----:B------:R-:W2:Y:S02]  /*8410*/  @!P0 SYNCS.PHASECHK.TRANS64 P0, [R0+URZ], R3 ;  /* 0x00000003000085a7 */ /* 0x000ea400080010ff */
[----:B--2---:R-:W-:Y:S05]  /*8420*/  @!P0 BRA `(.L_x_155) ;  /* 0xfffffffc00f08947 */ /* 0x004fea000383ffff */
[----:B------:R-:W-:Y:S05]  /*8430*/  BRA `(.L_x_156) ;  /* 0xffffffb0007c7947 */ /* 0x000fea000383ffff */
.L_x_63:
[----:B------:R-:W-:-:S07]  /*8440*/  MOV R0, UR5 ;  /* 0x0000000500007c02 */ /* 0x000fce0008000f00 */
.L_x_157:
[----:B-1----:R1:W2:Y:S02]  /*8450*/  SYNCS.PHASECHK.TRANS64.TRYWAIT P0, [R0+URZ], R3 ;  /* 0x00000003000075a7 */ /* 0x0022a400080011ff */
[----:B--2---:R-:W-:Y:S05]  /*8460*/  @!P0 NANOSLEEP.SYNCS 0x989680 ;  /* 0x009896800000895d */ /* 0x004fea0003900000 */
[----:B------:R-:W2:Y:S02]  /*8470*/  @!P0 SYNCS.PHASECHK.TRANS64 P0, [R0+URZ], R3 ;  /* 0x00000003000085a7 */ /* 0x000ea400080010ff */
[----:B--2---:R-:W-:Y:S05]  /*8480*/  @!P0 BRA `(.L_x_157) ;  /* 0xfffffffc00f08947 */ /* 0x004fea000383ffff */
[----:B------:R-:W-:Y:S05]  /*8490*/  BRA `(.L_x_158) ;  /* 0xffffffb000887947 */ /* 0x000fea000383ffff */
.L_x_64:
[----:B------:R-:W-:-:S07]  /*84a0*/  MOV R0, UR7 ;  /* 0x0000000700007c02 */ /* 0x000fce0008000f00 */
.L_x_159:
[----:B-1----:R1:W2:Y:S02]  /*84b0*/  SYNCS.PHASECHK.TRANS64.TRYWAIT P0, [R0+URZ], R3 ;  /* 0x00000003000075a7 */ /* 0x0022a400080011ff */
[----:B--2---:R-:W-:Y:S05]  /*84c0*/  @!P0 NANOSLEEP.SYNCS 0x989680 ;  /* 0x009896800000895d */ /* 0x004fea0003900000 */
[----:B------:R-:W2:Y:S02]  /*84d0*/  @!P0 SYNCS.PHASECHK.TRANS64 P0, [R0+URZ], R3 ;  /* 0x00000003000085a7 */ /* 0x000ea400080010ff */
[----:B--2---:R-:W-:Y:S05]  /*84e0*/  @!P0 BRA `(.L_x_159) ;  /* 0xfffffffc00f08947 */ /* 0x004fea000383ffff */
[----:B------:R-:W-:Y:S05]  /*84f0*/  BRA `(.L_x_160) ;  /* 0xffffffb000947947 */ /* 0x000fea000383ffff */
.L_x_69:
[----:B--2---:R2:W3:Y:S02]  /*8500*/  SYNCS.PHASECHK.TRANS64.TRYWAIT P0, [R0+URZ+0xa0], R3 ;  /* 0x0000a003000075a7 */ /* 0x0044e400080011ff */
[----:B---3--:R-:W-:Y:S05]  /*8510*/  @!P0 NANOSLEEP.SYNCS 0x989680 ;  /* 0x009896800000895d */ /* 0x008fea0003900000 */
[----:B------:R-:W3:Y:S02]  /*8520*/  @!P0 SYNCS.PHASECHK.TRANS64 P0, [R0+URZ+0xa0], R3 ;  /* 0x0000a003000085a7 */ /* 0x000ee400080010ff */
[----:B---3--:R-:W-:Y:S05]  /*8530*/  @!P0 BRA `(.L_x_69) ;  /* 0xfffffffc00f08947 */ /* 0x008fea000383ffff */
[----:B------:R-:W-:Y:S05]  /*8540*/  BRA `(.L_x_161) ;  /* 0xffffffb400a07947 */ /* 0x000fea000383ffff */
.L_x_72:
[----:B------:R-:W-:Y:S07]  /*8550*/  MOV R0, UR7 ;  /* 0x0000000700007c02 */ /* 0x000fee0008000f00 */
.L_x_162:
[----:B--2---:R2:W3:Y:S02]  /*8560*/  SYNCS.PHASECHK.TRANS64.TRYWAIT P0, [R0+URZ+0x98], R3 ;  /* 0x00009803000075a7 */ /* 0x0044e400080011ff */
[----:B---3--:R-:W-:Y:S05]  /*8570*/  @!P0 NANOSLEEP.SYNCS 0x989680 ;  /* 0x009896800000895d */ /* 0x008fea0003900000 */
[----:B------:R-:W3:Y:S02]  /*8580*/  @!P0 SYNCS.PHASECHK.TRANS64 P0, [R0+URZ+0x98], R3 ;  /* 0x00009803000085a7 */ /* 0x000ee400080010ff */
[----:B---3--:R-:W-:Y:S05]  /*8590*/  @!P0 BRA `(.L_x_162) ;  /* 0xfffffffc00f08947 */ /* 0x008fea000383ffff */
[----:B------:R-:W-:Y:S05]  /*85a0*/  BRA `(.L_x_71) ;  /* 0xffffffb800807947 */ /* 0x000fea000383ffff */
.L_x_75:
[----:B------:R-:W-:Y:S07]  /*85b0*/  MOV R3, UR7 ;  /* 0x0000000700037c02 */ /* 0x000fee0008000f00 */
.L_x_163:
[----:B-1----:R1:W2:Y:S02]  /*85c0*/  SYNCS.PHASECHK.TRANS64.TRYWAIT P0, [R3+URZ+0x70], R12 ;  /* 0x0000700c030075a7 */ /* 0x0022a400080011ff */
[----:B--2---:R-:W-:Y:S05]  /*85d0*/  @!P0 NANOSLEEP.SYNCS 0x989680 ;  /* 0x009896800000895d */ /* 0x004fea0003900000 */
[----:B------:R-:W2:Y:S02]  /*85e0*/  @!P0 SYNCS.PHASECHK.TRANS64 P0, [R3+URZ+0x70], R12 ;  /* 0x0000700c030085a7 */ /* 0x000ea400080010ff */
[----:B--2---:R-:W-:Y:S05]  /*85f0*/  @!P0 BRA `(.L_x_163) ;  /* 0xfffffffc00f08947 */ /* 0x004fea000383ffff */
[----:B------:R-:W-:Y:S05]  /*8600*/  BRA `(.L_x_164) ;  /* 0xffffffb800f87947 */ /* 0x000fea000383ffff */
.L_x_76:
[----:B-1----:R-:W-:Y:S07]  /*8610*/  MOV R3, UR7 ;  /* 0x0000000700037c02 */ /* 0x002fee0008000f00 */
.L_x_165:
[----:B-1----:R1:W2:Y:S02]  /*8620*/  SYNCS.PHASECHK.TRANS64.TRYWAIT P0, [R3+URZ+0x78], R12 ;  /* 0x0000780c030075a7 */ /* 0x0022a400080011ff */
[----:B--2---:R-:W-:Y:S05]  /*8630*/  @!P0 NANOSLEEP.SYNCS 0x989680 ;  /* 0x009896800000895d */ /* 0x004fea0003900000 */
[----:B------:R-:W2:Y:S02]  /*8640*/  @!P0 SYNCS.PHASECHK.TRANS64 P0, [R3+URZ+0x78], R12 ;  /* 0x0000780c030085a7 */ /* 0x000ea400080010ff */
[----:B--2---:R-:W-:Y:S05]  /*8650*/  @!P0 BRA `(.L_x_165) ;  /* 0xfffffffc00f08947 */ /* 0x004fea000383ffff */
[----:B------:R-:W-:Y:S05]  /*8660*/  BRA `(.L_x_166) ;  /* 0xffffffbc00347947 */ /* 0x000fea000383ffff */
.L_x_77:
[----:B-1----:R-:W-:Y:S07]  /*8670*/  MOV R3, UR7 ;  /* 0x0000000700037c02 */ /* 0x002fee0008000f00 */
.L_x_167:
[----:B-1----:R1:W2:Y:S02]  /*8680*/  SYNCS.PHASECHK.TRANS64.TRYWAIT P0, [R3+URZ+0x80], R12 ;  /* 0x0000800c030075a7 */ /* 0x0022a400080011ff */
[----:B--2---:R-:W-:Y:S05]  /*8690*/  @!P0 NANOSLEEP.SYNCS 0x989680 ;  /* 0x009896800000895d */ /* 0x004fea0003900000 */
[----:B------:R-:W2:Y:S02]  /*86a0*/  @!P0 SYNCS.PHASECHK.TRANS64 P0, [R3+URZ+0x80], R12 ;  /* 0x0000800c030085a7 */ /* 0x000ea400080010ff */
[----:B--2---:R-:W-:Y:S05]  /*86b0*/  @!P0 BRA `(.L_x_167) ;  /* 0xfffffffc00f08947 */ /* 0x004fea000383ffff */
[----:B------:R-:W-:Y:S05]  /*86c0*/  BRA `(.L_x_168) ;  /* 0xffffffbc007c7947 */ /* 0x000fea000383ffff */
.L_x_78:
[----:B------:R-:W-:Y:S07]  /*86d0*/  MOV R3, UR7 ;  /* 0x0000000700037c02 */ /* 0x000fee0008000f00 */
.L_x_169:
[----:B-1----:R1:W2:Y:S02]  /*86e0*/  SYNCS.PHASECHK.TRANS64.TRYWAIT P0, [R3+URZ+0x88], R12 ;  /* 0x0000880c030075a7 */ /* 0x0022a400080011ff */
[----:B--2---:R-:W-:Y:S05]  /*86f0*/  @!P0 NANOSLEEP.SYNCS 0x989680 ;  /* 0x009896800000895d */ /* 0x004fea0003900000 */
[----:B------:R-:W2:Y:S02]  /*8700*/  @!P0 SYNCS.PHASECHK.TRANS64 P0, [R3+URZ+0x88], R12 ;  /* 0x0000880c030085a7 */ /* 0x000ea400080010ff */
[----:B--2---:R-:W-:Y:S05]  /*8710*/  @!P0 BRA `(.L_x_169) ;  /* 0xfffffffc00f08947 */ /* 0x004fea000383ffff */
[----:B------:R-:W-:Y:S05]  /*8720*/  BRA `(.L_x_170) ;  /* 0xffffffc000047947 */ /* 0x000fea000383ffff */
.L_x_80:
[----:B------:R-:W-:-:S07]  /*8730*/  MOV R0, UR7 ;  /* 0x0000000700007c02 */ /* 0x000fce0008000f00 */
.L_x_171:
[----:B-1----:R1:W3:Y:S02]  /*8740*/  SYNCS.PHASECHK.TRANS64.TRYWAIT P0, [R0+URZ+0x70], R3 ;  /* 0x00007003000075a7 */ /* 0x0022e400080011ff */
[----:B---3--:R-:W-:Y:S05]  /*8750*/  @!P0 NANOSLEEP.SYNCS 0x989680 ;  /* 0x009896800000895d */ /* 0x008fea0003900000 */
[----:B------:R-:W3:Y:S02]  /*8760*/  @!P0 SYNCS.PHASECHK.TRANS64 P0, [R0+URZ+0x70], R3 ;  /* 0x00007003000085a7 */ /* 0x000ee400080010ff */
[----:B---3--:R-:W-:Y:S05]  /*8770*/  @!P0 BRA `(.L_x_171) ;  /* 0xfffffffc00f08947 */ /* 0x008fea000383ffff */
[----:B------:R-:W-:Y:S05]  /*8780*/  BRA `(.L_x_172) ;  /* 0xffffffc000747947 */ /* 0x000fea000383ffff */
.L_x_81:
[----:B-1----:R-:W-:-:S07]  /*8790*/  MOV R0, UR7 ;  /* 0x0000000700007c02 */ /* 0x002fce0008000f00 */
.L_x_173:
[----:B-1----:R1:W3:Y:S02]  /*87a0*/  SYNCS.PHASECHK.TRANS64.TRYWAIT P0, [R0+URZ+0x78], R3 ;  /* 0x00007803000075a7 */ /* 0x0022e400080011ff */
[----:B---3--:R-:W-:Y:S05]  /*87b0*/  @!P0 NANOSLEEP.SYNCS 0x989680 ;  /* 0x009896800000895d */ /* 0x008fea0003900000 */
[----:B------:R-:W3:Y:S02]  /*87c0*/  @!P0 SYNCS.PHASECHK.TRANS64 P0, [R0+URZ+0x78], R3 ;  /* 0x00007803000085a7 */ /* 0x000ee400080010ff */
[----:B---3--:R-:W-:Y:S05]  /*87d0*/  @!P0 BRA `(.L_x_173) ;  /* 0xfffffffc00f08947 */ /* 0x008fea000383ffff */
[----:B------:R-:W-:Y:S05]  /*87e0*/  BRA `(.L_x_174) ;  /* 0xffffffc000647947 */ /* 0x000fea000383ffff */
.L_x_82:
[----:B-1----:R-:W-:-:S07]  /*87f0*/  MOV R0, UR7 ;  /* 0x0000000700007c02 */ /* 0x002fce0008000f00 */
.L_x_175:
[----:B-1----:R1:W3:Y:S02]  /*8800*/  SYNCS.PHASECHK.TRANS64.TRYWAIT P0, [R0+URZ+0x80], R3 ;  /* 0x00008003000075a7 */ /* 0x0022e400080011ff */
[----:B---3--:R-:W-:Y:S05]  /*8810*/  @!P0 NANOSLEEP.SYNCS 0x989680 ;  /* 0x009896800000895d */ /* 0x008fea0003900000 */
[----:B------:R-:W3:Y:S02]  /*8820*/  @!P0 SYNCS.PHASECHK.TRANS64 P0, [R0+URZ+0x80], R3 ;  /* 0x00008003000085a7 */ /* 0x000ee400080010ff */
[----:B---3--:R-:W-:Y:S05]  /*8830*/  @!P0 BRA `(.L_x_175) ;  /* 0xfffffffc00f08947 */ /* 0x008fea000383ffff */
[----:B------:R-:W-:Y:S05]  /*8840*/  BRA `(.L_x_176) ;  /* 0xffffffc000547947 */ /* 0x000fea000383ffff */
.L_x_84:
[----:B--2---:R2:W4:Y:S02]  /*8850*/  SYNCS.PHASECHK.TRANS64.TRYWAIT P0, [R0+URZ+0xa0], R3 ;  /* 0x0000a003000075a7 */ /* 0x00452400080011ff */
[----:B----4-:R-:W-:Y:S05]  /*8860*/  @!P0 NANOSLEEP.SYNCS 0x989680 ;  /* 0x009896800000895d */ /* 0x010fea0003900000 */
[----:B------:R-:W4:Y:S02]  /*8870*/  @!P0 SYNCS.PHASECHK.TRANS64 P0, [R0+URZ+0xa0], R3 ;  /* 0x0000a003000085a7 */ /* 0x000f2400080010ff */
[----:B----4-:R-:W-:Y:S05]  /*8880*/  @!P0 BRA `(.L_x_84) ;  /* 0xfffffffc00f08947 */ /* 0x010fea000383ffff */
[----:B------:R-:W-:Y:S05]  /*8890*/  BRA `(.L_x_177) ;  /* 0xffffffc400287947 */ /* 0x000fea000383ffff */
.L_x_95:
[----:B-1----:R-:W-:Y:S04]  /*88a0*/  MOV R2, UR48 ;  /* 0x0000003000027c02 */ /* 0x002fe80008000f00 */
[----:B------:R1:W3:Y:S03]  /*88b0*/  SYNCS.PHASECHK.TRANS64.TRYWAIT P1, [R2+URZ+0x50], R3 ;  /* 0x00005003020075a7 */ /* 0x0002e600080211ff */
[----:B---3--:R-:W-:Y:S05]  /*88c0*/  @!P1 NANOSLEEP.SYNCS 0x989680 ;  /* 0x009896800000995d */ /* 0x008fea0003900000 */
[----:B------:R-:W3:Y:S02]  /*88d0*/  @!P1 SYNCS.PHASECHK.TRANS64 P1, [R2+URZ+0x50], R3 ;  /* 0x00005003020095a7 */ /* 0x000ee400080210ff */
[----:B---3--:R-:W-:Y:S05]  /*88e0*/  @!P1 BRA `(.L_x_95) ;  /* 0xfffffffc00ec9947 */ /* 0x008fea000383ffff */
[----:B------:R-:W-:Y:S05]  /*88f0*/  BRA `(.L_x_94) ;  /* 0xffffffd000347947 */ /* 0x000fea000383ffff */
.L_x_97:
[----:B-1----:R1:W4:Y:S02]  /*8900*/  SYNCS.PHASECHK.TRANS64.TRYWAIT P0, [R79+URZ+0xc0], R0 ;  /* 0x0000c0004f0075a7 */ /* 0x00232400080011ff */
[----:B----4-:R-:W-:Y:S05]  /*8910*/  @!P0 NANOSLEEP.SYNCS 0x989680 ;  /* 0x009896800000895d */ /* 0x010fea0003900000 */
[----:B------:R-:W4:Y:S02]  /*8920*/  @!P0 SYNCS.PHASECHK.TRANS64 P0, [R79+URZ+0xc0], R0 ;  /* 0x0000c0004f0085a7 */ /* 0x000f2400080010ff */
[----:B----4-:R-:W-:Y:S05]  /*8930*/  @!P0 BRA `(.L_x_97) ;  /* 0xfffffffc00f08947 */ /* 0x010fea000383ffff */
[----:B------:R-:W-:Y:S05]  /*8940*/  BRA `(.L_x_96) ;  /* 0xffffffd000587947 */ /* 0x000fea000383ffff */
.L_x_106:
[----:B--2---:R2:W4:Y:S02]  /*8950*/  SYNCS.PHASECHK.TRANS64.TRYWAIT P0, [R3+URZ+0x50], R0 ;  /* 0x00005000030075a7 */ /* 0x00452400080011ff */
[----:B----4-:R-:W-:Y:S05]  /*8960*/  @!P0 NANOSLEEP.SYNCS 0x989680 ;  /* 0x009896800000895d */ /* 0x010fea0003900000 */
[----:B------:R-:W4:Y:S02]  /*8970*/  @!P0 SYNCS.PHASECHK.TRANS64 P0, [R3+URZ+0x50], R0 ;  /* 0x00005000030085a7 */ /* 0x000f2400080010ff */
[----:B----4-:R-:W-:Y:S05]  /*8980*/  @!P0 BRA `(.L_x_106) ;  /* 0xfffffffc00f08947 */ /* 0x010fea000383ffff */
[----:B------:R-:W-:Y:S05]  /*8990*/  BRA `(.L_x_105) ;  /* 0xffffffd800447947 */ /* 0x000fea000383ffff */
.L_x_114:
[----:B--2---:R2:W4:Y:S02]  /*89a0*/  SYNCS.PHASECHK.TRANS64.TRYWAIT P0, [R83+URZ+0x50], R4 ;  /* 0x00005004530075a7 */ /* 0x00452400080011ff */
[----:B----4-:R-:W-:Y:S05]  /*89b0*/  @!P0 NANOSLEEP.SYNCS 0x989680 ;  /* 0x009896800000895d */ /* 0x010fea0003900000 */
[----:B------:R-:W4:Y:S02]  /*89c0*/  @!P0 SYNCS.PHASECHK.TRANS64 P0, [R83+URZ+0x50], R4 ;  /* 0x00005004530085a7 */ /* 0x000f2400080010ff */
[----:B----4-:R-:W-:Y:S05]  /*89d0*/  @!P0 BRA `(.L_x_114) ;  /* 0xfffffffc00f08947 */ /* 0x010fea000383ffff */
[----:B------:R-:W-:Y:S05]  /*89e0*/  BRA `(.L_x_113) ;  /* 0xffffffe000507947 */ /* 0x000fea000383ffff */
.L_x_122:
[----:B--2---:R2:W4:Y:S02]  /*89f0*/  SYNCS.PHASECHK.TRANS64.TRYWAIT P0, [R88+URZ+0x50], R3 ;  /* 0x00005003580075a7 */ /* 0x00452400080011ff */
[----:B----4-:R-:W-:Y:S05]  /*8a00*/  @!P0 NANOSLEEP.SYNCS 0x989680 ;  /* 0x009896800000895d */ /* 0x010fea0003900000 */
[----:B------:R-:W4:Y:S02]  /*8a10*/  @!P0 SYNCS.PHASECHK.TRANS64 P0, [R88+URZ+0x50], R3 ;  /* 0x00005003580085a7 */ /* 0x000f2400080010ff */
[----:B----4-:R-:W-:Y:S05]  /*8a20*/  @!P0 BRA `(.L_x_122) ;  /* 0xfffffffc00f08947 */ /* 0x010fea000383ffff */
[----:B------:R-:W-:Y:S05]  /*8a30*/  BRA `(.L_x_121) ;  /* 0xffffffe8005c7947 */ /* 0x000fea000383ffff */
        .weak           $__internal_0_$__cuda_sm10x_tcgen05_guardrail_trap_col_being_dealloced_not_returned_by_alloc
        .type           $__internal_0_$__cuda_sm10x_tcgen05_guardrail_trap_col_being_dealloced_not_returned_by_alloc,@function
        .size           $__internal_0_$__cuda_sm10x_tcgen05_guardrail_trap_col_being_dealloced_not_returned_by_alloc,($__internal_1_$__cuda_sm10x_tcgen05_guardrail_trap_phase_invalid_during_alloc - $__internal_0_$__cuda_sm10x_tcgen05_guardrail_trap_col_being_dealloced_not_returned_by_alloc)
$__internal_0_$__cuda_sm10x_tcgen05_guardrail_trap_col_being_dealloced_not_returned_by_alloc:
[----:B------:R-:W-:Y:S05]  /*8a40*/  BPT.TRAP 0x1 ;  /* 0x000000040000795c */ /* 0x000fea0000300000 */
[----:B------:R-:W-:-:S04]  /*8a50*/  HFMA2 R3, -RZ, RZ, 0, 0 ;  /* 0x00000000ff037431 */ /* 0x000fc800000001ff */
[----:B------:R-:W-:Y:S05]  /*8a60*/  RET.REL.NODEC R2 `(_ZN7cutlass13device_kernelINS_4gemm6kernel13GemmUniversalIN4cute5tupleIJiiiiEEENS1_10collective13CollectiveMmaINS1_35MainloopSm100TmaUmmaWarpSpecializedILi5ELi2ELi4ENS5_IJNS4_1CILi1EEESB_SB_EEEEENS5_IJNSA_ILi64EEENSA_ILi128EEENSA_ILi32EEEEEENS_6half_tENS5_IJlSB_lEEESI_SJ_NS4_8TiledMMAINS4_8MMA_AtomIJNS4_20SM100_MMA_F16BF16_SSISI_SI_fLi64ELi128ELNS4_4UMMA5MajorE0ELSO_0ELNSN_7ScaleInE0ELSP_0EEEEEENS4_6LayoutISC_NS5_IJNSA_ILi0EEEST_ST_EEEEENS5_IJNS4_10UnderscoreESW_SW_EEEEENS4_13SM90_TMA_LOADENS4_14ComposedLayoutINS4_7SwizzleILi2ELi4ELi3EEENS4_18smem_ptr_flag_bitsILi16EEENSS_INS5_IJNSA_ILi8EEESG_EEENS5_IJSG_SB_EEEEEEEvNS4_8identityESZ_S19_vS1A_EENS_8epilogue10collective18CollectiveEpilogueINS1C_23Sm100TmaWarpSpecializedILi4ELi2ELi16ELb1ELb0EEEJSH_NS5_IJNSS_ISE_SB_EENSS_ISG_SB_EEEEESI_SJ_SI_SJ_NS1C_6fusion15FusionCallbacksIS1G_NS1K_17LinearCombinationISI_fSI_fLNS_15FloatRoundStyleE2EEESH_S1J_JEEENS4_5SM1004TMEM4LOAD26SM100_TMEM_LOAD_16dp256b4xESZ_S19_NS4_17SM75_U32x4_LDSM_NENS4_14SM90_TMA_STOREES19_NS4_17SM90_U32x4_STSM_NENS4_39AutoVectorizingCopyWithAssumedAlignmentILi128EEEEEEvvEEEEvNT_6ParamsE) ;  /* 0xffffff7402647950 */ /* 0x000fea0003c3ffff */
        .weak           $__internal_1_$__cuda_sm10x_tcgen05_guardrail_trap_phase_invalid_during_alloc
        .type           $__internal_1_$__cuda_sm10x_tcgen05_guardrail_trap_phase_invalid_during_alloc,@function
        .size           $__internal_1_$__cuda_sm10x_tcgen05_guardrail_trap_phase_invalid_during_alloc,($__internal_2_$__cuda_sm10x_tcgen05_guardrail_trap_unallocated_columns_being_dealloced - $__internal_1_$__cuda_sm10x_tcgen05_guardrail_trap_phase_invalid_during_alloc)
$__internal_1_$__cuda_sm10x_tcgen05_guardrail_trap_phase_invalid_during_alloc:
[----:B------:R-:W-:Y:S05]  /*8a70*/  BPT.TRAP 0x1 ;  /* 0x000000040000795c */ /* 0x000fea0000300000 */
[----:B------:R-:W-:-:S04]  /*8a80*/  MOV R3, 0x0 ;  /* 0x0000000000037802 */ /* 0x000fc80000000f00 */
[----:B------:R-:W-:Y:S05]  /*8a90*/  RET.REL.NODEC R2 `(_ZN7cutlass13device_kernelINS_4gemm6kernel13GemmUniversalIN4cute5tupleIJiiiiEEENS1_10collective13CollectiveMmaINS1_35MainloopSm100TmaUmmaWarpSpecializedILi5ELi2ELi4ENS5_IJNS4_1CILi1EEESB_SB_EEEEENS5_IJNSA_ILi64EEENSA_ILi128EEENSA_ILi32EEEEEENS_6half_tENS5_IJlSB_lEEESI_SJ_NS4_8TiledMMAINS4_8MMA_AtomIJNS4_20SM100_MMA_F16BF16_SSISI_SI_fLi64ELi128ELNS4_4UMMA5MajorE0ELSO_0ELNSN_7ScaleInE0ELSP_0EEEEEENS4_6LayoutISC_NS5_IJNSA_ILi0EEEST_ST_EEEEENS5_IJNS4_10UnderscoreESW_SW_EEEEENS4_13SM90_TMA_LOADENS4_14ComposedLayoutINS4_7SwizzleILi2ELi4ELi3EEENS4_18smem_ptr_flag_bitsILi16EEENSS_INS5_IJNSA_ILi8EEESG_EEENS5_IJSG_SB_EEEEEEEvNS4_8identityESZ_S19_vS1A_EENS_8epilogue10collective18CollectiveEpilogueINS1C_23Sm100TmaWarpSpecializedILi4ELi2ELi16ELb1ELb0EEEJSH_NS5_IJNSS_ISE_SB_EENSS_ISG_SB_EEEEESI_SJ_SI_SJ_NS1C_6fusion15FusionCallbacksIS1G_NS1K_17LinearCombinationISI_fSI_fLNS_15FloatRoundStyleE2EEESH_S1J_JEEENS4_5SM1004TMEM4LOAD26SM100_TMEM_LOAD_16dp256b4xESZ_S19_NS4_17SM75_U32x4_LDSM_NENS4_14SM90_TMA_STOREES19_NS4_17SM90_U32x4_STSM_NENS4_39AutoVectorizingCopyWithAssumedAlignmentILi128EEEEEEvvEEEEvNT_6ParamsE) ;  /* 0xffffff7402587950 */ /* 0x000fea0003c3ffff */
        .weak           $__internal_2_$__cuda_sm10x_tcgen05_guardrail_trap_unallocated_columns_being_dealloced
        .type           $__internal_2_$__cuda_sm10x_tcgen05_guardrail_trap_unallocated_columns_being_dealloced,@function
        .size           $__internal_2_$__cuda_sm10x_tcgen05_guardrail_trap_unallocated_columns_being_dealloced,(.L_x_179 - $__internal_2_$__cuda_sm10x_tcgen05_guardrail_trap_unallocated_columns_being_dealloced)
$__internal_2_$__cuda_sm10x_tcgen05_guardrail_trap_unallocated_columns_being_dealloced:
[----:B------:R-:W-:Y:S05]  /*8aa0*/  BPT.TRAP 0x1 ;  /* 0x000000040000795c */ /* 0x000fea0000300000 */
[----:B------:R-:W-:-:S04]  /*8ab0*/  HFMA2 R3, -RZ, RZ, 0, 0 ;  /* 0x00000000ff037431 */ /* 0x000fc800000001ff */
[----:B------:R-:W-:Y:S05]  /*8ac0*/  RET.REL.NODEC R2 `(_ZN7cutlass13device_kernelINS_4gemm6kernel13GemmUniversalIN4cute5tupleIJiiiiEEENS1_10collective13CollectiveMmaINS1_35MainloopSm100TmaUmmaWarpSpecializedILi5ELi2ELi4ENS5_IJNS4_1CILi1EEESB_SB_EEEEENS5_IJNSA_ILi64EEENSA_ILi128EEENSA_ILi32EEEEEENS_6half_tENS5_IJlSB_lEEESI_SJ_NS4_8TiledMMAINS4_8MMA_AtomIJNS4_20SM100_MMA_F16BF16_SSISI_SI_fLi64ELi128ELNS4_4UMMA5MajorE0ELSO_0ELNSN_7ScaleInE0ELSP_0EEEEEENS4_6LayoutISC_NS5_IJNSA_ILi0EEEST_ST_EEEEENS5_IJNS4_10UnderscoreESW_SW_EEEEENS4_13SM90_TMA_LOADENS4_14ComposedLayoutINS4_7SwizzleILi2ELi4ELi3EEENS4_18smem_ptr_flag_bitsILi16EEENSS_INS5_IJNSA_ILi8EEESG_EEENS5_IJSG_SB_EEEEEEEvNS4_8identityESZ_S19_vS1A_EENS_8epilogue10collective18CollectiveEpilogueINS1C_23Sm100TmaWarpSpecializedILi4ELi2ELi16ELb1ELb0EEEJSH_NS5_IJNSS_ISE_SB_EENSS_ISG_SB_EEEEESI_SJ_SI_SJ_NS1C_6fusion15FusionCallbacksIS1G_NS1K_17LinearCombinationISI_fSI_fLNS_15FloatRoundStyleE2EEESH_S1J_JEEENS4_5SM1004TMEM4LOAD26SM100_TMEM_LOAD_16dp256b4xESZ_S19_NS4_17SM75_U32x4_LDSM_NENS4_14SM90_TMA_STOREES19_NS4_17SM90_U32x4_STSM_NENS4_39AutoVectorizingCopyWithAssumedAlignmentILi128EEEEEEvvEEEEvNT_6ParamsE) ;  /* 0xffffff74024c7950 */ /* 0x000fea0003c3ffff */
.L_x_178:
[----:B------:R-:W-:-:S00]  /*8ad0*/  BRA `(.L_x_178) ;  /* 0xfffffffc00fc7947 */ /* 0x000fc0000383ffff */
[----:B------:R-:W-:-:S00]  /*8ae0*/  NOP ;  /* 0x0000000000007918 */ /* 0x000fc00000000000 */
        /* <DEDUP_REMOVED lines=9> */
.L_x_179:


//--------------------- .nv.global.init           --------------------------
	.section	.nv.global.init,"aw",@progbits
.nv.global.init:
	.type		$str$27,@object
	.size		$str$27,($str$28 - $str$27)
$str$27:
        /*0000*/ 	.byte	0x28, 0x61, 0x64, 0x64, 0x72, 0x65, 0x73, 0x73, 0x20, 0x26, 0x20, 0x6d, 0x61, 0x73, 0x6b, 0x29
        /*0010*/ 	.byte	0x20, 0x3d, 0x3d, 0x20, 0x30, 0x00
	.type		$str$28,@object
	.size		$str$28,($str$26 - $str$28)
$str$28:
        /*0016*/ 	.byte	0x2f, 0x74, 0x6d, 0x70, 0x2f, 0x63, 0x75, 0x74, 0x6c, 0x61, 0x73, 0x73, 0x5f, 0x73, 0x77, 0x65
        /*0026*/ 	.byte	0x65, 0x70, 0x5f, 0x73, 0x72, 0x63, 0x2f, 0x69, 0x6e, 0x63, 0x6c, 0x75, 0x64, 0x65, 0x2f, 0x63
        /*0036*/ 	.byte	0x75, 0x74, 0x65, 0x2f, 0x70, 0x6f, 0x69, 0x6e, 0x74, 0x65, 0x72, 0x5f, 0x66, 0x6c, 0x61, 0x67
        /*0046*/ 	.byte	0x67, 0x65, 0x64, 0x2e, 0x68, 0x70, 0x70, 0x00
	.type		$str$26,@object
	.size		$str$26,($str$25 - $str$26)
$str$26:
        /*004e*/ 	.byte	0x2f, 0x74, 0x6d, 0x70, 0x2f, 0x63, 0x75, 0x74, 0x6c, 0x61, 0x73, 0x73, 0x5f, 0x73, 0x77, 0x65
        /*005e*/ 	.byte	0x65, 0x70, 0x5f, 0x73, 0x72, 0x63, 0x2f, 0x69, 0x6e, 0x63, 0x6c, 0x75, 0x64, 0x65, 0x2f, 0x63
        /*006e*/ 	.byte	0x75, 0x74, 0x65, 0x2f, 0x61, 0x74, 0x6f, 0x6d, 0x2f, 0x63, 0x6f, 0x70, 0x79, 0x5f, 0x74, 0x72
        /*007e*/ 	.byte	0x61, 0x69, 0x74, 0x73, 0x5f, 0x73, 0x6d, 0x31, 0x30, 0x30, 0x2e, 0x68, 0x70, 0x70, 0x00
	.type		$str$25,@object
	.size		$str$25,(__unnamed_1 - $str$25)
$str$25:
        /*008d*/ 	.byte	0x28, 0x28, 0x75, 0x69, 0x6e, 0x74, 0x33, 0x32, 0x5f, 0x74, 0x28, 0x74, 0x68, 0x72, 0x65, 0x61
        /*009d*/ 	.byte	0x64, 0x49, 0x64, 0x78, 0x2e, 0x78, 0x29, 0x20, 0x2f, 0x20, 0x33, 0x32, 0x29, 0x20, 0x25, 0x20
        /*00ad*/ 	.byte	0x34, 0x29, 0x20, 0x3d, 0x3d, 0x20, 0x28, 0x28, 0x28, 0x74, 0x6d, 0x65, 0x6d, 0x5f, 0x61, 0x64
        /*00bd*/ 	.byte	0x64, 0x72, 0x20, 0x3e, 0x3e, 0x20, 0x31, 0x36, 0x29, 0x20, 0x2f, 0x20, 0x33, 0x32, 0x29, 0x20
        /*00cd*/ 	.byte	0x25, 0x20, 0x34, 0x29, 0x00
	.type		__unnamed_1,@object
	.size		__unnamed_1,(__unnamed_2 - __unnamed_1)
__unnamed_1:
        /*00d2*/ 	.byte	0x61, 0x75, 0x74, 0x6f, 0x20, 0x63, 0x75, 0x74, 0x65, 0x3a, 0x3a, 0x61, 0x73, 0x5f, 0x70, 0x6f
        /* <DEDUP_REMOVED lines=24> */
        /*0262*/ 	.byte	0x3e, 0x3e, 0x3e, 0x5d, 0x00
	.type		__unnamed_2,@object
	.size		__unnamed_2,(.L_2 - __unnamed_2)
__unnamed_2:
        /* <DEDUP_REMOVED lines=46> */
.L_2:


//--------------------- .nv.shared._ZN7cutlass13device_kernelINS_4gemm6kernel13GemmUniversalIN4cute5tupleIJiiiiEEENS1_10collective13CollectiveMmaINS1_35MainloopSm100TmaUmmaWarpSpecializedILi5ELi2ELi4ENS5_IJNS4_1CILi1EEESB_SB_EEEEENS5_IJNSA_ILi64EEENSA_ILi128EEENSA_ILi32EEEEEENS_6half_tENS5_IJlSB_lEEESI_SJ_NS4_8TiledMMAINS4_8MMA_AtomIJNS4_20SM100_MMA_F16BF16_SSISI_SI_fLi64ELi128ELNS4_4UMMA5MajorE0ELSO_0ELNSN_7ScaleInE0ELSP_0EEEEEENS4_6LayoutISC_NS5_IJNSA_ILi0EEEST_ST_EEEEENS5_IJNS4_10UnderscoreESW_SW_EEEEENS4_13SM90_TMA_LOADENS4_14ComposedLayoutINS4_7SwizzleILi2ELi4ELi3EEENS4_18smem_ptr_flag_bitsILi16EEENSS_INS5_IJNSA_ILi8EEESG_EEENS5_IJSG_SB_EEEEEEEvNS4_8identityESZ_S19_vS1A_EENS_8epilogue10collective18CollectiveEpilogueINS1C_23Sm100TmaWarpSpecializedILi4ELi2ELi16ELb1ELb0EEEJSH_NS5_IJNSS_ISE_SB_EENSS_ISG_SB_EEEEESI_SJ_SI_SJ_NS1C_6fusion15FusionCallbacksIS1G_NS1K_17LinearCombinationISI_fSI_fLNS_15FloatRoundStyleE2EEESH_S1J_JEEENS4_5SM1004TMEM4LOAD26SM100_TMEM_LOAD_16dp256b4xESZ_S19_NS4_17SM75_U32x4_LDSM_NENS4_14SM90_TMA_STOREES19_NS4_17SM90_U32x4_STSM_NENS4_39AutoVectorizingCopyWithAssumedAlignmentILi128EEEEEEvvEEEEvNT_6ParamsE --------------------------
	.section	.nv.shared._ZN7cutlass13device_kernelINS_4gemm6kernel13GemmUniversalIN4cute5tupleIJiiiiEEENS1_10collective13CollectiveMmaINS1_35MainloopSm100TmaUmmaWarpSpecializedILi5ELi2ELi4ENS5_IJNS4_1CILi1EEESB_SB_EEEEENS5_IJNSA_ILi64EEENSA_ILi128EEENSA_ILi32EEEEEENS_6half_tENS5_IJlSB_lEEESI_SJ_NS4_8TiledMMAINS4_8MMA_AtomIJNS4_20SM100_MMA_F16BF16_SSISI_SI_fLi64ELi128ELNS4_4UMMA5MajorE0ELSO_0ELNSN_7ScaleInE0ELSP_0EEEEEENS4_6LayoutISC_NS5_IJNSA_ILi0EEEST_ST_EEEEENS5_IJNS4_10UnderscoreESW_SW_EEEEENS4_13SM90_TMA_LOADENS4_14ComposedLayoutINS4_7SwizzleILi2ELi4ELi3EEENS4_18smem_ptr_flag_bitsILi16EEENSS_INS5_IJNSA_ILi8EEESG_EEENS5_IJSG_SB_EEEEEEEvNS4_8identityESZ_S19_vS1A_EENS_8epilogue10collective18CollectiveEpilogueINS1C_23Sm100TmaWarpSpecializedILi4ELi2ELi16ELb1ELb0EEEJSH_NS5_IJNSS_ISE_SB_EENSS_ISG_SB_EEEEESI_SJ_SI_SJ_NS1C_6fusion15FusionCallbacksIS1G_NS1K_17LinearCombinationISI_fSI_fLNS_15FloatRoundStyleE2EEESH_S1J_JEEENS4_5SM1004TMEM4LOAD26SM100_TMEM_LOAD_16dp256b4xESZ_S19_NS4_17SM75_U32x4_LDSM_NENS4_14SM90_TMA_STOREES19_NS4_17SM90_U32x4_STSM_NENS4_39AutoVectorizingCopyWithAssumedAlignmentILi128EEEEEEvvEEEEvNT_6ParamsE,"aw",@nobits
	.sectionflags	@""
	.align	16
	.zero		1024


//--------------------- .nv.shared.reserved.0     --------------------------
	.section	.nv.shared.reserved.0,"aw",@nobits
	.weak		__nv_reservedSMEM_offset_0_alias
	.size		__nv_reservedSMEM_offset_0_alias, 0, 64
	.other		__nv_reservedSMEM_offset_0_alias,@"STO_CUDA_RESERVED_SHARED STV_DEFAULT"
__nv_reservedSMEM_offset_0_alias:
	.zero		0
.nv.shared.reserved.0:
	.zero		64
	.weak		__nv_reservedSMEM_tcgen05_partition
	.type		__nv_reservedSMEM_tcgen05_partition,@object
	.size		__nv_reservedSMEM_tcgen05_partition,(.L_0 - __nv_reservedSMEM_tcgen05_partition)
__nv_reservedSMEM_tcgen05_partition:
	.zero		32
.L_0:


//--------------------- .nv.global                --------------------------
	.section	.nv.global,"aw",@nobits
.nv.global:
	.type		_ZN39_INTERNAL_c69c67b1_4_k_cu_90840321_67404cute1_E,@object
	.size		_ZN39_INTERNAL_c69c67b1_4_k_cu_90840321_67404cute1_E,(_ZN39_INTERNAL_c69c67b1_4_k_cu_90840321_67404cuda3std3__45__cpo6cbeginE - _ZN39_INTERNAL_c69c67b1_4_k_cu_90840321_67404cute1_E)
_ZN39_INTERNAL_c69c67b1_4_k_cu_90840321_67404cute1_E:
	.zero		1
	.type		_ZN39_INTERNAL_c69c67b1_4_k_cu_90840321_67404cuda3std3__45__cpo6cbeginE,@object
	.size		_ZN39_INTERNAL_c69c67b1_4_k_cu_90840321_67404cuda3std3__45__cpo6cbeginE,(_ZN39_INTERNAL_c69c67b1_4_k_cu_90840321_67404cuda3std3__48in_placeE - _ZN39_INTERNAL_c69c67b1_4_k_cu_90840321_67404cuda3std3__45__cpo6cbeginE)
_ZN39_INTERNAL_c69c67b1_4_k_cu_90840321_67404cuda3std3__45__cpo6cbeginE:
	.zero		1
	.type		_ZN39_INTERNAL_c69c67b1_4_k_cu_90840321_67404cuda3std3__48in_placeE,@object
	.size		_ZN39_INTERNAL_c69c67b1_4_k_cu_90840321_67404cuda3std3__48in_placeE,(_ZN39_INTERNAL_c69c67b1_4_k_cu_90840321_67404cuda3std6ranges3__45__cpo9iter_moveE - _ZN39_INTERNAL_c69c67b1_4_k_cu_90840321_67404cuda3std3__48in_placeE)
_ZN39_INTERNAL_c69c67b1_4_k_cu_90840321_67404cuda3std3__48in_placeE:
	.zero		1
	.type		_ZN39_INTERNAL_c69c67b1_4_k_cu_90840321_67404cuda3std6ranges3__45__cpo9iter_moveE,@object
	.size		_ZN39_INTERNAL_c69c67b1_4_k_cu_90840321_67404cuda3std6ranges3__45__cpo9iter_moveE,(_ZN39_INTERNAL_c69c67b1_4_k_cu_90840321_67404cuda3std3__45__cpo5beginE - _ZN39_INTERNAL_c69c67b1_4_k_cu_90840321_67404cuda3std6ranges3__45__cpo9iter_moveE)
_ZN39_INTERNAL_c69c67b1_4_k_cu_90840321_67404cuda3std6ranges3__45__cpo9iter_moveE:
	.zero		1
	.type		_ZN39_INTERNAL_c69c67b1_4_k_cu_90840321_67404cuda3std3__45__cpo5beginE,@object
	.size		_ZN39_INTERNAL_c69c67b1_4_k_cu_90840321_67404cuda3std3__45__cpo5beginE,(_ZN39_INTERNAL_c69c67b1_4_k_cu_90840321_67404cuda3std3__441_GLOBAL__N__c69c67b1_4_k_cu_90840321_67406ignoreE - _ZN39_INTERNAL_c69c67b1_4_k_cu_90840321_67404cuda3std3__45__cpo5beginE)
_ZN39_INTERNAL_c69c67b1_4_k_cu_90840321_67404cuda3std3__45__cpo5beginE:
	.zero		1
	.type		_ZN39_INTERNAL_c69c67b1_4_k_cu_90840321_67404cuda3std3__441_GLOBAL__N__c69c67b1_4_k_cu_90840321_67406ignoreE,@object
	.size		_ZN39_INTERNAL_c69c67b1_4_k_cu_90840321_67404cuda3std3__441_GLOBAL__N__c69c67b1_4_k_cu_90840321_67406ignoreE,(_ZN39_INTERNAL_c69c67b1_4_k_cu_90840321_67404cute7productE - _ZN39_INTERNAL_c69c67b1_4_k_cu_90840321_67404cuda3std3__441_GLOBAL__N__c69c67b1_4_k_cu_90840321_67406ignoreE)
_ZN39_INTERNAL_c69c67b1_4_k_cu_90840321_67404cuda3std3__441_GLOBAL__N__c69c67b1_4_k_cu_90840321_67406ignoreE:
	.zero		1
	.type		_ZN39_INTERNAL_c69c67b1_4_k_cu_90840321_67404cute7productE,@object
	.size		_ZN39_INTERNAL_c69c67b1_4_k_cu_90840321_67404cute7productE,(_ZN39_INTERNAL_c69c67b1_4_k_cu_90840321_67404cuda3std3__45__cpo3endE - _ZN39_INTERNAL_c69c67b1_4_k_cu_90840321_67404cute7productE)
_ZN39_INTERNAL_c69c67b1_4_k_cu_90840321_67404cute7productE:
	.zero		1
	.type		_ZN39_INTERNAL_c69c67b1_4_k_cu_90840321_67404cuda3std3__45__cpo3endE,@object
	.size		_ZN39_INTERNAL_c69c67b1_4_k_cu_90840321_67404cuda3std3__45__cpo3endE,(_ZN39_INTERNAL_c69c67b1_4_k_cu_90840321_67404cuda3std3__419piecewise_constructE - _ZN39_INTERNAL_c69c67b1_4_k_cu_90840321_67404cuda3std3__45__cpo3endE)
_ZN39_INTERNAL_c69c67b1_4_k_cu_90840321_67404cuda3std3__45__cpo3endE:
	.zero		1
	.type		_ZN39_INTERNAL_c69c67b1_4_k_cu_90840321_67404cuda3std3__419piecewise_constructE,@object
	.size		_ZN39_INTERNAL_c69c67b1_4_k_cu_90840321_67404cuda3std3__419piecewise_constructE,(_ZN39_INTERNAL_c69c67b1_4_k_cu_90840321_67404cuda3std3__45__cpo4cendE - _ZN39_INTERNAL_c69c67b1_4_k_cu_90840321_67404cuda3std3__419piecewise_constructE)
_ZN39_INTERNAL_c69c67b1_4_k_cu_90840321_67404cuda3std3__419piecewise_constructE:
	.zero		1
	.type		_ZN39_INTERNAL_c69c67b1_4_k_cu_90840321_67404cuda3std3__45__cpo4cendE,@object
	.size		_ZN39_INTERNAL_c69c67b1_4_k_cu_90840321_67404cuda3std3__45__cpo4cendE,(_ZN39_INTERNAL_c69c67b1_4_k_cu_90840321_67404cuda3std6ranges3__45__cpo4swapE - _ZN39_INTERNAL_c69c67b1_4_k_cu_90840321_67404cuda3std3__45__cpo4cendE)
_ZN39_INTERNAL_c69c67b1_4_k_cu_90840321_67404cuda3std3__45__cpo4cendE:
	.zero		1
	.type		_ZN39_INTERNAL_c69c67b1_4_k_cu_90840321_67404cuda3std6ranges3__45__cpo4swapE,@object
	.size		_ZN39_INTERNAL_c69c67b1_4_k_cu_90840321_67404cuda3std6ranges3__45__cpo4swapE,(.L_10 - _ZN39_INTERNAL_c69c67b1_4_k_cu_90840321_67404cuda3std6ranges3__45__cpo4swapE)
_ZN39_INTERNAL_c69c67b1_4_k_cu_90840321_67404cuda3std6ranges3__45__cpo4swapE:
	.zero		1
.L_10:


//--------------------- .nv.constant0._ZN7cutlass13device_kernelINS_4gemm6kernel13GemmUniversalIN4cute5tupleIJiiiiEEENS1_10collective13CollectiveMmaINS1_35MainloopSm100TmaUmmaWarpSpecializedILi5ELi2ELi4ENS5_IJNS4_1CILi1EEESB_SB_EEEEENS5_IJNSA_ILi64EEENSA_ILi128EEENSA_ILi32EEEEEENS_6half_tENS5_IJlSB_lEEESI_SJ_NS4_8TiledMMAINS4_8MMA_AtomIJNS4_20SM100_MMA_F16BF16_SSISI_SI_fLi64ELi128ELNS4_4UMMA5MajorE0ELSO_0ELNSN_7ScaleInE0ELSP_0EEEEEENS4_6LayoutISC_NS5_IJNSA_ILi0EEEST_ST_EEEEENS5_IJNS4_10UnderscoreESW_SW_EEEEENS4_13SM90_TMA_LOADENS4_14ComposedLayoutINS4_7SwizzleILi2ELi4ELi3EEENS4_18smem_ptr_flag_bitsILi16EEENSS_INS5_IJNSA_ILi8EEESG_EEENS5_IJSG_SB_EEEEEEEvNS4_8identityESZ_S19_vS1A_EENS_8epilogue10collective18CollectiveEpilogueINS1C_23Sm100TmaWarpSpecializedILi4ELi2ELi16ELb1ELb0EEEJSH_NS5_IJNSS_ISE_SB_EENSS_ISG_SB_EEEEESI_SJ_SI_SJ_NS1C_6fusion15FusionCallbacksIS1G_NS1K_17LinearCombinationISI_fSI_fLNS_15FloatRoundStyleE2EEESH_S1J_JEEENS4_5SM1004TMEM4LOAD26SM100_TMEM_LOAD_16dp256b4xESZ_S19_NS4_17SM75_U32x4_LDSM_NENS4_14SM90_TMA_STOREES19_NS4_17SM90_U32x4_STSM_NENS4_39AutoVectorizingCopyWithAssumedAlignmentILi128EEEEEEvvEEEEvNT_6ParamsE --------------------------
	.section	.nv.constant0._ZN7cutlass13device_kernelINS_4gemm6kernel13GemmUniversalIN4cute5tupleIJiiiiEEENS1_10collective13CollectiveMmaINS1_35MainloopSm100TmaUmmaWarpSpecializedILi5ELi2ELi4ENS5_IJNS4_1CILi1EEESB_SB_EEEEENS5_IJNSA_ILi64EEENSA_ILi128EEENSA_ILi32EEEEEENS_6half_tENS5_IJlSB_lEEESI_SJ_NS4_8TiledMMAINS4_8MMA_AtomIJNS4_20SM100_MMA_F16BF16_SSISI_SI_fLi64ELi128ELNS4_4UMMA5MajorE0ELSO_0ELNSN_7ScaleInE0ELSP_0EEEEEENS4_6LayoutISC_NS5_IJNSA_ILi0EEEST_ST_EEEEENS5_IJNS4_10UnderscoreESW_SW_EEEEENS4_13SM90_TMA_LOADENS4_14ComposedLayoutINS4_7SwizzleILi2ELi4ELi3EEENS4_18smem_ptr_flag_bitsILi16EEENSS_INS5_IJNSA_ILi8EEESG_EEENS5_IJSG_SB_EEEEEEEvNS4_8identityESZ_S19_vS1A_EENS_8epilogue10collective18CollectiveEpilogueINS1C_23Sm100TmaWarpSpecializedILi4ELi2ELi16ELb1ELb0EEEJSH_NS5_IJNSS_ISE_SB_EENSS_ISG_SB_EEEEESI_SJ_SI_SJ_NS1C_6fusion15FusionCallbacksIS1G_NS1K_17LinearCombinationISI_fSI_fLNS_15FloatRoundStyleE2EEESH_S1J_JEEENS4_5SM1004TMEM4LOAD26SM100_TMEM_LOAD_16dp256b4xESZ_S19_NS4_17SM75_U32x4_LDSM_NENS4_14SM90_TMA_STOREES19_NS4_17SM90_U32x4_STSM_NENS4_39AutoVectorizingCopyWithAssumedAlignmentILi128EEEEEEvvEEEEvNT_6ParamsE,"a",@progbits
	.sectionflags	@""
	.align	4
.nv.constant0._ZN7cutlass13device_kernelINS_4gemm6kernel13GemmUniversalIN4cute5tupleIJiiiiEEENS1_10collective13CollectiveMmaINS1_35MainloopSm100TmaUmmaWarpSpecializedILi5ELi2ELi4ENS5_IJNS4_1CILi1EEESB_SB_EEEEENS5_IJNSA_ILi64EEENSA_ILi128EEENSA_ILi32EEEEEENS_6half_tENS5_IJlSB_lEEESI_SJ_NS4_8TiledMMAINS4_8MMA_AtomIJNS4_20SM100_MMA_F16BF16_SSISI_SI_fLi64ELi128ELNS4_4UMMA5MajorE0ELSO_0ELNSN_7ScaleInE0ELSP_0EEEEEENS4_6LayoutISC_NS5_IJNSA_ILi0EEEST_ST_EEEEENS5_IJNS4_10UnderscoreESW_SW_EEEEENS4_13SM90_TMA_LOADENS4_14ComposedLayoutINS4_7SwizzleILi2ELi4ELi3EEENS4_18smem_ptr_flag_bitsILi16EEENSS_INS5_IJNSA_ILi8EEESG_EEENS5_IJSG_SB_EEEEEEEvNS4_8identityESZ_S19_vS1A_EENS_8epilogue10collective18CollectiveEpilogueINS1C_23Sm100TmaWarpSpecializedILi4ELi2ELi16ELb1ELb0EEEJSH_NS5_IJNSS_ISE_SB_EENSS_ISG_SB_EEEEESI_SJ_SI_SJ_NS1C_6fusion15FusionCallbacksIS1G_NS1K_17LinearCombinationISI_fSI_fLNS_15FloatRoundStyleE2EEESH_S1J_JEEENS4_5SM1004TMEM4LOAD26SM100_TMEM_LOAD_16dp256b4xESZ_S19_NS4_17SM75_U32x4_LDSM_NENS4_14SM90_TMA_STOREES19_NS4_17SM90_U32x4_STSM_NENS4_39AutoVectorizingCopyWithAssumedAlignmentILi128EEEEEEvvEEEEvNT_6ParamsE:
	.zero		2944


//--------------------- SYMBOLS --------------------------

	.type		.nv.reservedSmem.offset0,@object
	.size		.nv.reservedSmem.offset0,0x4
	.type		.nv.reservedSmem.cap,@object
	.size		.nv.reservedSmem.cap,0x4
	.type		__assertfail,@function
